// auto-generated by cutlass_sweep.conv — config: {"arch": "sm_100", "cluster_m": 1, "cluster_n": 1, "conv_kind": "dgrad", "dtype": "bf16", "ndim": 2, "tile_k": 32, "tile_m": 64, "tile_n": 128}
#include "cutlass/cutlass.h"
#include "cute/tensor.hpp"
#include "cutlass/kernel_hardware_info.hpp"
#include "cutlass/conv/convolution.h"
#include "cutlass/conv/dispatch_policy.hpp"
#include "cutlass/conv/collective/collective_builder.hpp"
#include "cutlass/conv/kernel/conv_universal.hpp"
#include "cutlass/conv/device/conv_universal_adapter.hpp"
#include "cutlass/epilogue/collective/collective_builder.hpp"

using namespace cute;
using Elem = cutlass::bfloat16_t;
using Acc  = float;
using LayoutAB = cutlass::layout::TensorNHWC;
using LayoutC  = cutlass::layout::TensorNHWC;
constexpr auto ConvOp = cutlass::conv::Operator::kDgrad;
using TileShape    = Shape<_64, _128, Shape<_32>>;
using ClusterShape = Shape<_1, _1, _1>;

using CollectiveEpilogue = typename cutlass::epilogue::collective::CollectiveBuilder<
    cutlass::arch::Sm100, cutlass::arch::OpClassTensorOp,
    TileShape, ClusterShape,
    cutlass::epilogue::collective::EpilogueTileAuto,
    Acc, Acc,
    Elem, LayoutC, 128 / cutlass::sizeof_bits<Elem>::value,
    Elem, LayoutC, 128 / cutlass::sizeof_bits<Elem>::value,
    cutlass::epilogue::collective::EpilogueScheduleAuto
  >::CollectiveOp;

using CollectiveMainloop = typename cutlass::conv::collective::CollectiveBuilder<
    cutlass::arch::Sm100, cutlass::arch::OpClassTensorOp, ConvOp,
    Elem, LayoutAB, 128 / cutlass::sizeof_bits<Elem>::value,
    Elem, LayoutAB, 128 / cutlass::sizeof_bits<Elem>::value,
    Acc,
    TileShape, ClusterShape,
    cutlass::conv::collective::StageCountAutoCarveout<
        static_cast<int>(sizeof(typename CollectiveEpilogue::SharedStorage))>,
    cutlass::conv::collective::KernelScheduleAuto
  >::CollectiveOp;

using ProblemShape = cutlass::conv::ConvProblemShape<
    ConvOp, CollectiveMainloop::DispatchPolicy::NumSpatialDimensions>;
using ConvKernel = cutlass::conv::kernel::ConvUniversal<
    ProblemShape, CollectiveMainloop, CollectiveEpilogue>;
using Conv = cutlass::conv::device::ConvUniversalAdapter<ConvKernel>;

auto* _anchor = &cutlass::device_kernel<ConvKernel>;


// ===== COMPILED SASS (sm_100a) =====

	.target	sm_100a

	.elftype	@"ET_EXEC"


//--------------------- .note.nv.tkinfo           --------------------------
	.section	.note.nv.tkinfo,"",@"SHT_NOTE"
	.sectionflags	@"SHF_NOTE_NV_TKINFO"
	.tkinfo
        /*0018*/ 	.word	0x00000002
        /*0030*/ 	.string	""
        /*0030*/ 	.string	"ptxas"
        /*0030*/ 	.string	"Cuda compilation tools, release 13.0, V13.0.88"
        /*0030*/ 	.string	"Build cuda_13.0.r13.0/compiler.36424714_0"
        /*0030*/ 	.string	"-arch sm_100a -m 64 "



//--------------------- .note.nv.cuinfo           --------------------------
	.section	.note.nv.cuinfo,"",@"SHT_NOTE"
	.sectionflags	@"SHF_NOTE_NV_CUINFO"
        /*0018*/ 	.short	0x0002
        /*001a*/ 	.short	0x0064
        /*001c*/ 	.short	0x0082
	.zero		2


//--------------------- .nv.info                  --------------------------
	.section	.nv.info,"",@"SHT_CUDA_INFO"
	.align	4


	//----- nvinfo : EIATTR_REGCOUNT
	.align		4
        /*0000*/ 	.byte	0x04, 0x2f
        /*0002*/ 	.short	(.L_19 - .L_18)
	.align		4
.L_18:
        /*0004*/ 	.word	index@(_ZN7cutlass13device_kernelINS_4conv6kernel13ConvUniversalINS1_16ConvProblemShapeILNS1_8OperatorE1ELi2EEENS1_10collective14CollectiveConvINS1_47MainloopSm100TmaUmmaWarpSpecializedImplicitGemmILS5_1ELi17ELi2ELi1ELi2EN4cute5tupleIJNSA_1CILi1EEESD_SD_EEEEENSB_IJNSC_ILi64EEENSC_ILi128EEENSB_IJNSC_ILi32EEEEEEEEENS_10bfloat16_tESL_NSA_8TiledMMAINSA_8MMA_AtomIJNSA_20SM100_MMA_F16BF16_SSISL_SL_fLi64ELi128ELNSA_4UMMA5MajorE0ELSQ_1ELNSP_7ScaleInE0ELSR_0EEEEEENSA_6LayoutISE_NSB_IJNSC_ILi0EEESV_SV_EEEEENSB_IJNSA_10UnderscoreESY_SY_EEEEENS7_6detail27Sm100ImplicitGemmTileTraitsINSA_20SM90_TMA_LOAD_IM2COLENSA_14ComposedLayoutINSA_7SwizzleILi2ELi4ELi3EEENSA_18smem_ptr_flag_bitsILi16EEENSU_INSB_IJNSC_ILi8EEESI_EEENSB_IJSI_SD_EEEEEEEvEENS12_INSA_13SM90_TMA_LOADENS14_INS15_ILi3ELi4ELi3EEES18_NSU_INSB_IJSG_S19_EEENSB_IJSD_SG_EEEEEEEvEEEENS_8epilogue10collective18CollectiveEpilogueINS1N_23Sm100TmaWarpSpecializedILi4ELi2ELi16ELb1ELb0EEEJSK_NSB_IJNSU_ISG_SD_EENSU_ISI_SD_EEEEESL_NSB_IJNSB_IJlllEEESD_SV_EEESL_S1W_NS1N_6fusion15FusionCallbacksIS1R_NS1X_17LinearCombinationISL_fSL_fLNS_15FloatRoundStyleE2EEESK_S1U_JEEENSA_5SM1004TMEM4LOAD26SM100_TMEM_LOAD_16dp256b4xES13_S1D_NSA_17SM75_U32x4_LDSM_NENSA_21SM90_TMA_STORE_IM2COLES1D_NSA_17SM90_U32x4_STSM_NENSA_39AutoVectorizingCopyWithAssumedAlignmentILi128EEEEEEvvEEEEvNT_6ParamsE)
        /*0008*/ 	.word	0x00000060


	//----- nvinfo : EIATTR_FRAME_SIZE
	.align		4
.L_19:
        /*000c*/ 	.byte	0x04, 0x11
        /*000e*/ 	.short	(.L_21 - .L_20)
	.align		4
.L_20:
        /*0010*/ 	.word	index@($__internal_2_$__cuda_sm10x_tcgen05_guardrail_trap_unallocated_columns_being_dealloced)
        /*0014*/ 	.word	0x00000008


	//----- nvinfo : EIATTR_FRAME_SIZE
	.align		4
.L_21:
        /*0018*/ 	.byte	0x04, 0x11
        /*001a*/ 	.short	(.L_23 - .L_22)
	.align		4
.L_22:
        /*001c*/ 	.word	index@($__internal_1_$__cuda_sm10x_tcgen05_guardrail_trap_phase_invalid_during_alloc)
        /*0020*/ 	.word	0x00000008


	//----- nvinfo : EIATTR_FRAME_SIZE
	.align		4
.L_23:
        /*0024*/ 	.byte	0x04, 0x11
        /*0026*/ 	.short	(.L_25 - .L_24)
	.align		4
.L_24:
        /*0028*/ 	.word	index@($__internal_0_$__cuda_sm10x_tcgen05_guardrail_trap_col_being_dealloced_not_returned_by_alloc)
        /*002c*/ 	.word	0x00000008


	//----- nvinfo : EIATTR_FRAME_SIZE
	.align		4
.L_25:
        /*0030*/ 	.byte	0x04, 0x11
        /*0032*/ 	.short	(.L_27 - .L_26)
	.align		4
.L_26:
        /*0034*/ 	.word	index@(_ZN7cutlass13device_kernelINS_4conv6kernel13ConvUniversalINS1_16ConvProblemShapeILNS1_8OperatorE1ELi2EEENS1_10collective14CollectiveConvINS1_47MainloopSm100TmaUmmaWarpSpecializedImplicitGemmILS5_1ELi17ELi2ELi1ELi2EN4cute5tupleIJNSA_1CILi1EEESD_SD_EEEEENSB_IJNSC_ILi64EEENSC_ILi128EEENSB_IJNSC_ILi32EEEEEEEEENS_10bfloat16_tESL_NSA_8TiledMMAINSA_8MMA_AtomIJNSA_20SM100_MMA_F16BF16_SSISL_SL_fLi64ELi128ELNSA_4UMMA5MajorE0ELSQ_1ELNSP_7ScaleInE0ELSR_0EEEEEENSA_6LayoutISE_NSB_IJNSC_ILi0EEESV_SV_EEEEENSB_IJNSA_10UnderscoreESY_SY_EEEEENS7_6detail27Sm100ImplicitGemmTileTraitsINSA_20SM90_TMA_LOAD_IM2COLENSA_14ComposedLayoutINSA_7SwizzleILi2ELi4ELi3EEENSA_18smem_ptr_flag_bitsILi16EEENSU_INSB_IJNSC_ILi8EEESI_EEENSB_IJSI_SD_EEEEEEEvEENS12_INSA_13SM90_TMA_LOADENS14_INS15_ILi3ELi4ELi3EEES18_NSU_INSB_IJSG_S19_EEENSB_IJSD_SG_EEEEEEEvEEEENS_8epilogue10collective18CollectiveEpilogueINS1N_23Sm100TmaWarpSpecializedILi4ELi2ELi16ELb1ELb0EEEJSK_NSB_IJNSU_ISG_SD_EENSU_ISI_SD_EEEEESL_NSB_IJNSB_IJlllEEESD_SV_EEESL_S1W_NS1N_6fusion15FusionCallbacksIS1R_NS1X_17LinearCombinationISL_fSL_fLNS_15FloatRoundStyleE2EEESK_S1U_JEEENSA_5SM1004TMEM4LOAD26SM100_TMEM_LOAD_16dp256b4xES13_S1D_NSA_17SM75_U32x4_LDSM_NENSA_21SM90_TMA_STORE_IM2COLES1D_NSA_17SM90_U32x4_STSM_NENSA_39AutoVectorizingCopyWithAssumedAlignmentILi128EEEEEEvvEEEEvNT_6ParamsE)
        /*0038*/ 	.word	0x00000008


	//----- nvinfo : EIATTR_MIN_STACK_SIZE
	.align		4
.L_27:
        /*003c*/ 	.byte	0x04, 0x12
        /*003e*/ 	.short	(.L_29 - .L_28)
	.align		4
.L_28:
        /*0040*/ 	.word	index@(_ZN7cutlass13device_kernelINS_4conv6kernel13ConvUniversalINS1_16ConvProblemShapeILNS1_8OperatorE1ELi2EEENS1_10collective14CollectiveConvINS1_47MainloopSm100TmaUmmaWarpSpecializedImplicitGemmILS5_1ELi17ELi2ELi1ELi2EN4cute5tupleIJNSA_1CILi1EEESD_SD_EEEEENSB_IJNSC_ILi64EEENSC_ILi128EEENSB_IJNSC_ILi32EEEEEEEEENS_10bfloat16_tESL_NSA_8TiledMMAINSA_8MMA_AtomIJNSA_20SM100_MMA_F16BF16_SSISL_SL_fLi64ELi128ELNSA_4UMMA5MajorE0ELSQ_1ELNSP_7ScaleInE0ELSR_0EEEEEENSA_6LayoutISE_NSB_IJNSC_ILi0EEESV_SV_EEEEENSB_IJNSA_10UnderscoreESY_SY_EEEEENS7_6detail27Sm100ImplicitGemmTileTraitsINSA_20SM90_TMA_LOAD_IM2COLENSA_14ComposedLayoutINSA_7SwizzleILi2ELi4ELi3EEENSA_18smem_ptr_flag_bitsILi16EEENSU_INSB_IJNSC_ILi8EEESI_EEENSB_IJSI_SD_EEEEEEEvEENS12_INSA_13SM90_TMA_LOADENS14_INS15_ILi3ELi4ELi3EEES18_NSU_INSB_IJSG_S19_EEENSB_IJSD_SG_EEEEEEEvEEEENS_8epilogue10collective18CollectiveEpilogueINS1N_23Sm100TmaWarpSpecializedILi4ELi2ELi16ELb1ELb0EEEJSK_NSB_IJNSU_ISG_SD_EENSU_ISI_SD_EEEEESL_NSB_IJNSB_IJlllEEESD_SV_EEESL_S1W_NS1N_6fusion15FusionCallbacksIS1R_NS1X_17LinearCombinationISL_fSL_fLNS_15FloatRoundStyleE2EEESK_S1U_JEEENSA_5SM1004TMEM4LOAD26SM100_TMEM_LOAD_16dp256b4xES13_S1D_NSA_17SM75_U32x4_LDSM_NENSA_21SM90_TMA_STORE_IM2COLES1D_NSA_17SM90_U32x4_STSM_NENSA_39AutoVectorizingCopyWithAssumedAlignmentILi128EEEEEEvvEEEEvNT_6ParamsE)
        /*0044*/ 	.word	0x00000008
.L_29:


//--------------------- .nv.compat                --------------------------
	.section	.nv.compat,"",@"SHT_CUDA_COMPAT_INFO"
	.align	4
        /*0000*/ 	.byte	0x02, 0x09, 0x01, 0x00, 0x02, 0x02, 0x02, 0x00, 0x02, 0x05, 0x05, 0x00, 0x03, 0x07, 0x01, 0x01
        /*0010*/ 	.byte	0x02, 0x03, 0x01, 0x00, 0x02, 0x06, 0x01, 0x00, 0x04, 0x0b, 0x08, 0x00, 0x09, 0x00, 0x00, 0x00
        /*0020*/ 	.byte	0x00, 0x00, 0x00, 0x00


//--------------------- .nv.info._ZN7cutlass13device_kernelINS_4conv6kernel13ConvUniversalINS1_16ConvProblemShapeILNS1_8OperatorE1ELi2EEENS1_10collective14CollectiveConvINS1_47MainloopSm100TmaUmmaWarpSpecializedImplicitGemmILS5_1ELi17ELi2ELi1ELi2EN4cute5tupleIJNSA_1CILi1EEESD_SD_EEEEENSB_IJNSC_ILi64EEENSC_ILi128EEENSB_IJNSC_ILi32EEEEEEEEENS_10bfloat16_tESL_NSA_8TiledMMAINSA_8MMA_AtomIJNSA_20SM100_MMA_F16BF16_SSISL_SL_fLi64ELi128ELNSA_4UMMA5MajorE0ELSQ_1ELNSP_7ScaleInE0ELSR_0EEEEEENSA_6LayoutISE_NSB_IJNSC_ILi0EEESV_SV_EEEEENSB_IJNSA_10UnderscoreESY_SY_EEEEENS7_6detail27Sm100ImplicitGemmTileTraitsINSA_20SM90_TMA_LOAD_IM2COLENSA_14ComposedLayoutINSA_7SwizzleILi2ELi4ELi3EEENSA_18smem_ptr_flag_bitsILi16EEENSU_INSB_IJNSC_ILi8EEESI_EEENSB_IJSI_SD_EEEEEEEvEENS12_INSA_13SM90_TMA_LOADENS14_INS15_ILi3ELi4ELi3EEES18_NSU_INSB_IJSG_S19_EEENSB_IJSD_SG_EEEEEEEvEEEENS_8epilogue10collective18CollectiveEpilogueINS1N_23Sm100TmaWarpSpecializedILi4ELi2ELi16ELb1ELb0EEEJSK_NSB_IJNSU_ISG_SD_EENSU_ISI_SD_EEEEESL_NSB_IJNSB_IJlllEEESD_SV_EEESL_S1W_NS1N_6fusion15FusionCallbacksIS1R_NS1X_17LinearCombinationISL_fSL_fLNS_15FloatRoundStyleE2EEESK_S1U_JEEENSA_5SM1004TMEM4LOAD26SM100_TMEM_LOAD_16dp256b4xES13_S1D_NSA_17SM75_U32x4_LDSM_NENSA_21SM90_TMA_STORE_IM2COLES1D_NSA_17SM90_U32x4_STSM_NENSA_39AutoVectorizingCopyWithAssumedAlignmentILi128EEEEEEvvEEEEvNT_6ParamsE --------------------------
	.section	.nv.info._ZN7cutlass13device_kernelINS_4conv6kernel13ConvUniversalINS1_16ConvProblemShapeILNS1_8OperatorE1ELi2EEENS1_10collective14CollectiveConvINS1_47MainloopSm100TmaUmmaWarpSpecializedImplicitGemmILS5_1ELi17ELi2ELi1ELi2EN4cute5tupleIJNSA_1CILi1EEESD_SD_EEEEENSB_IJNSC_ILi64EEENSC_ILi128EEENSB_IJNSC_ILi32EEEEEEEEENS_10bfloat16_tESL_NSA_8TiledMMAINSA_8MMA_AtomIJNSA_20SM100_MMA_F16BF16_SSISL_SL_fLi64ELi128ELNSA_4UMMA5MajorE0ELSQ_1ELNSP_7ScaleInE0ELSR_0EEEEEENSA_6LayoutISE_NSB_IJNSC_ILi0EEESV_SV_EEEEENSB_IJNSA_10UnderscoreESY_SY_EEEEENS7_6detail27Sm100ImplicitGemmTileTraitsINSA_20SM90_TMA_LOAD_IM2COLENSA_14ComposedLayoutINSA_7SwizzleILi2ELi4ELi3EEENSA_18smem_ptr_flag_bitsILi16EEENSU_INSB_IJNSC_ILi8EEESI_EEENSB_IJSI_SD_EEEEEEEvEENS12_INSA_13SM90_TMA_LOADENS14_INS15_ILi3ELi4ELi3EEES18_NSU_INSB_IJSG_S19_EEENSB_IJSD_SG_EEEEEEEvEEEENS_8epilogue10collective18CollectiveEpilogueINS1N_23Sm100TmaWarpSpecializedILi4ELi2ELi16ELb1ELb0EEEJSK_NSB_IJNSU_ISG_SD_EENSU_ISI_SD_EEEEESL_NSB_IJNSB_IJlllEEESD_SV_EEESL_S1W_NS1N_6fusion15FusionCallbacksIS1R_NS1X_17LinearCombinationISL_fSL_fLNS_15FloatRoundStyleE2EEESK_S1U_JEEENSA_5SM1004TMEM4LOAD26SM100_TMEM_LOAD_16dp256b4xES13_S1D_NSA_17SM75_U32x4_LDSM_NENSA_21SM90_TMA_STORE_IM2COLES1D_NSA_17SM90_U32x4_STSM_NENSA_39AutoVectorizingCopyWithAssumedAlignmentILi128EEEEEEvvEEEEvNT_6ParamsE,"",@"SHT_CUDA_INFO"
	.sectionflags	@""
	.align	4


	//----- nvinfo : EIATTR_CUDA_API_VERSION
	.align		4
        /*0000*/ 	.byte	0x04, 0x37
        /*0002*/ 	.short	(.L_31 - .L_30)
.L_30:
        /*0004*/ 	.word	0x00000082


	//----- nvinfo : EIATTR_KPARAM_INFO
	.align		4
.L_31:
        /*0008*/ 	.byte	0x04, 0x17
        /*000a*/ 	.short	(.L_33 - .L_32)
.L_32:
        /*000c*/ 	.word	0x00000000
        /*0010*/ 	.short	0x0000
        /*0012*/ 	.short	0x0000
        /*0014*/ 	.byte	0x00, 0xf0, 0x01, 0x20


	//----- nvinfo : EIATTR_AT_ENTRY_FRAGMENTS
	.align		4
.L_33:
        /*0018*/ 	.byte	0x04, 0x4f
        /*001a*/ 	.short	(.L_35 - .L_34)


	//   ....[0]....
.L_34:
        /*001c*/ 	.word	0x00000006


	//----- nvinfo : EIATTR_RESERVED_SMEM_USED
	.align		4
.L_35:
        /*0020*/ 	.byte	0x01, 0x41
	.zero		2


	//----- nvinfo : EIATTR_SPARSE_MMA_MASK
	.align		4
        /*0024*/ 	.byte	0x03, 0x50
        /*0026*/ 	.short	0x0000


	//----- nvinfo : EIATTR_TCGEN05_1CTA_USED
	.align		4
        /*0028*/ 	.byte	0x01, 0x51
	.zero		2


	//----- nvinfo : EIATTR_MAXREG_COUNT
	.align		4
        /*002c*/ 	.byte	0x03, 0x1b
        /*002e*/ 	.short	0x00ff


	//----- nvinfo : EIATTR_NUM_BARRIERS
	.align		4
        /*0030*/ 	.byte	0x02, 0x4c
        /*0032*/ 	.byte	0x07
	.zero		1


	//----- nvinfo : EIATTR_EXTERNS
	.align		4
        /*0034*/ 	.byte	0x04, 0x0f
        /*0036*/ 	.short	(.L_37 - .L_36)


	//   ....[0]....
	.align		4
.L_36:
        /*0038*/ 	.word	index@(__assertfail)


	//----- nvinfo : EIATTR_MERCURY_ISA_VERSION
	.align		4
.L_37:
        /*003c*/ 	.byte	0x03, 0x5f
        /*003e*/ 	.short	0x0101


	//----- nvinfo : EIATTR_INT_WARP_WIDE_INSTR_OFFSETS
	.align		4
        /*0040*/ 	.byte	0x04, 0x31
        /*0042*/ 	.short	(.L_39 - .L_38)


	//   ....[0]....
.L_38:
        /*0044*/ 	.word	0x00004280


	//   ....[1]....
        /*0048*/ 	.word	0x000042a0


	//   ....[2]....
        /*004c*/ 	.word	0x000042d0


	//   ....[3]....
        /*0050*/ 	.word	0x00004d90


	//   ....[4]....
        /*0054*/ 	.word	0x00004db0


	//   ....[5]....
        /*0058*/ 	.word	0x00004ed0


	//   ....[6]....
        /*005c*/ 	.word	0x00004ef0


	//   ....[7]....
        /*0060*/ 	.word	0x00005060


	//   ....[8]....
        /*0064*/ 	.word	0x00005080


	//   ....[9]....
        /*0068*/ 	.word	0x000052d0


	//   ....[10]....
        /*006c*/ 	.word	0x000052e0


	//----- nvinfo : EIATTR_COOP_GROUP_MASK_REGIDS
	.align		4
.L_39:
        /*0070*/ 	.byte	0x04, 0x29
        /*0072*/ 	.short	(.L_41 - .L_40)


	//   ....[0]....
.L_40:
        /*0074*/ 	.word	0xffffffff


	//   ....[1]....
        /*0078*/ 	.word	0xffffffff


	//   ....[2]....
        /*007c*/ 	.word	0xffffffff


	//   ....[3]....
        /*0080*/ 	.word	0xffffffff


	//   ....[4]....
        /*0084*/ 	.word	0xffffffff


	//   ....[5]....
        /*0088*/ 	.word	0xffffffff


	//   ....[6]....
        /*008c*/ 	.word	0xffffffff


	//   ....[7]....
        /*0090*/ 	.word	0xffffffff


	//   ....[8]....
        /*0094*/ 	.word	0xffffffff


	//   ....[9]....
        /*0098*/ 	.word	0xffffffff


	//   ....[10]....
        /*009c*/ 	.word	0xffffffff


	//   ....[11]....
        /*00a0*/ 	.word	0xffffffff


	//----- nvinfo : EIATTR_COOP_GROUP_INSTR_OFFSETS
	.align		4
.L_41:
        /*00a4*/ 	.byte	0x04, 0x28
        /*00a6*/ 	.short	(.L_43 - .L_42)


	//   ....[0]....
.L_42:
        /*00a8*/ 	.word	0x000000a0


	//   ....[1]....
        /*00ac*/ 	.word	0x000004e0


	//   ....[2]....
        /*00b0*/ 	.word	0x00000820


	//   ....[3]....
        /*00b4*/ 	.word	0x000009c0


	//   ....[4]....
        /*00b8*/ 	.word	0x00000ac0


	//   ....[5]....
        /*00bc*/ 	.word	0x00000c10


	//   ....[6]....
        /*00c0*/ 	.word	0x00002390


	//   ....[7]....
        /*00c4*/ 	.word	0x000036e0


	//   ....[8]....
        /*00c8*/ 	.word	0x000038f0


	//   ....[9]....
        /*00cc*/ 	.word	0x00003920


	//   ....[10]....
        /*00d0*/ 	.word	0x00004160


	//   ....[11]....
        /*00d4*/ 	.word	0x000043a0


	//----- nvinfo : EIATTR_VRC_CTA_INIT_COUNT
	.align		4
.L_43:
        /*00d8*/ 	.byte	0x02, 0x4a
        /*00da*/ 	.byte	0x80
	.zero		1


	//----- nvinfo : EIATTR_SYSCALL_OFFSETS
	.align		4
        /*00dc*/ 	.byte	0x04, 0x46
        /*00de*/ 	.short	(.L_45 - .L_44)


	//   ....[0]....
.L_44:
        /*00e0*/ 	.word	0x00005ee0


	//   ....[1]....
        /*00e4*/ 	.word	0x00005fd0


	//   ....[2]....
        /*00e8*/ 	.word	0x000067a0


	//   ....[3]....
        /*00ec*/ 	.word	0x00007070


	//   ....[4]....
        /*00f0*/ 	.word	0x00007900


	//   ....[5]....
        /*00f4*/ 	.word	0x00008180


	//----- nvinfo : EIATTR_MBARRIER_INSTR_OFFSETS
	.align		4
.L_45:
        /*00f8*/ 	.byte	0x04, 0x39
        /*00fa*/ 	.short	(.L_47 - .L_46)


	//   ....[0]....
.L_46:
        /*00fc*/ 	.word	0x000005e0
        /*0100*/ 	.word	0x000000ff
        /*0104*/ 	.word	0x00000000
        /*0108*/ 	.short	0x0100
        /*010a*/ 	.byte	0x05
	.zero		1


	//   ....[1]....
        /*010c*/ 	.word	0x000005f0
        /*0110*/ 	.word	0x000000ff
        /*0114*/ 	.word	0x00000088
        /*0118*/ 	.short	0x0100
        /*011a*/ 	.byte	0x05
	.zero		1


	//   ....[2]....
        /*011c*/ 	.word	0x00000600
        /*0120*/ 	.word	0x000000ff
        /*0124*/ 	.word	0x00000008
        /*0128*/ 	.short	0x0100
        /*012a*/ 	.byte	0x05
	.zero		1


	//   ....[3]....
        /*012c*/ 	.word	0x00000610
        /*0130*/ 	.word	0x000000ff
        /*0134*/ 	.word	0x00000090
        /*0138*/ 	.short	0x0100
        /*013a*/ 	.byte	0x05
	.zero		1


	//   ....[4]....
        /*013c*/ 	.word	0x00000620
        /*0140*/ 	.word	0x000000ff
        /*0144*/ 	.word	0x00000010
        /*0148*/ 	.short	0x0100
        /*014a*/ 	.byte	0x05
	.zero		1


	//   ....[5]....
        /*014c*/ 	.word	0x00000630
        /*0150*/ 	.word	0x000000ff
        /*0154*/ 	.word	0x00000098
        /*0158*/ 	.short	0x0100
        /*015a*/ 	.byte	0x05
	.zero		1


	//   ....[6]....
        /*015c*/ 	.word	0x00000640
        /*0160*/ 	.word	0x000000ff
        /*0164*/ 	.word	0x00000018
        /*0168*/ 	.short	0x0100
        /*016a*/ 	.byte	0x05
	.zero		1


	//   ....[7]....
        /*016c*/ 	.word	0x00000650
        /*0170*/ 	.word	0x000000ff
        /*0174*/ 	.word	0x000000a0
        /*0178*/ 	.short	0x0100
        /*017a*/ 	.byte	0x05
	.zero		1


	//   ....[8]....
        /*017c*/ 	.word	0x00000660
        /*0180*/ 	.word	0x000000ff
        /*0184*/ 	.word	0x00000020
        /*0188*/ 	.short	0x0100
        /*018a*/ 	.byte	0x05
	.zero		1


	//   ....[9]....
        /*018c*/ 	.word	0x00000670
        /*0190*/ 	.word	0x000000ff
        /*0194*/ 	.word	0x000000a8
        /*0198*/ 	.short	0x0100
        /*019a*/ 	.byte	0x05
	.zero		1


	//   ....[10]....
        /*019c*/ 	.word	0x00000680
        /*01a0*/ 	.word	0x000000ff
        /*01a4*/ 	.word	0x00000028
        /*01a8*/ 	.short	0x0100
        /*01aa*/ 	.byte	0x05
	.zero		1


	//   ....[11]....
        /*01ac*/ 	.word	0x00000690
        /*01b0*/ 	.word	0x000000ff
        /*01b4*/ 	.word	0x000000b0
        /*01b8*/ 	.short	0x0100
        /*01ba*/ 	.byte	0x05
	.zero		1


	//   ....[12]....
        /*01bc*/ 	.word	0x000006a0
        /*01c0*/ 	.word	0x000000ff
        /*01c4*/ 	.word	0x00000030
        /*01c8*/ 	.short	0x0100
        /*01ca*/ 	.byte	0x05
	.zero		1


	//   ....[13]....
        /*01cc*/ 	.word	0x000006b0
        /*01d0*/ 	.word	0x000000ff
        /*01d4*/ 	.word	0x000000b8
        /*01d8*/ 	.short	0x0100
        /*01da*/ 	.byte	0x05
	.zero		1


	//   ....[14]....
        /*01dc*/ 	.word	0x000006c0
        /*01e0*/ 	.word	0x000000ff
        /*01e4*/ 	.word	0x00000038
        /*01e8*/ 	.short	0x0100
        /*01ea*/ 	.byte	0x05
	.zero		1


	//   ....[15]....
        /*01ec*/ 	.word	0x000006d0
        /*01f0*/ 	.word	0x000000ff
        /*01f4*/ 	.word	0x000000c0
        /*01f8*/ 	.short	0x0100
        /*01fa*/ 	.byte	0x05
	.zero		1


	//   ....[16]....
        /*01fc*/ 	.word	0x000006e0
        /*0200*/ 	.word	0x000000ff
        /*0204*/ 	.word	0x00000040
        /*0208*/ 	.short	0x0100
        /*020a*/ 	.byte	0x05
	.zero		1


	//   ....[17]....
        /*020c*/ 	.word	0x000006f0
        /*0210*/ 	.word	0x000000ff
        /*0214*/ 	.word	0x000000c8
        /*0218*/ 	.short	0x0100
        /*021a*/ 	.byte	0x05
	.zero		1


	//   ....[18]....
        /*021c*/ 	.word	0x00000700
        /*0220*/ 	.word	0x000000ff
        /*0224*/ 	.word	0x00000048
        /*0228*/ 	.short	0x0100
        /*022a*/ 	.byte	0x05
	.zero		1


	//   ....[19]....
        /*022c*/ 	.word	0x00000710
        /*0230*/ 	.word	0x000000ff
        /*0234*/ 	.word	0x000000d0
        /*0238*/ 	.short	0x0100
        /*023a*/ 	.byte	0x05
	.zero		1


	//   ....[20]....
        /*023c*/ 	.word	0x00000720
        /*0240*/ 	.word	0x000000ff
        /*0244*/ 	.word	0x00000050
        /*0248*/ 	.short	0x0100
        /*024a*/ 	.byte	0x05
	.zero		1


	//   ....[21]....
        /*024c*/ 	.word	0x00000730
        /*0250*/ 	.word	0x000000ff
        /*0254*/ 	.word	0x000000d8
        /*0258*/ 	.short	0x0100
        /*025a*/ 	.byte	0x05
	.zero		1


	//   ....[22]....
        /*025c*/ 	.word	0x00000740
        /*0260*/ 	.word	0x000000ff
        /*0264*/ 	.word	0x00000058
        /*0268*/ 	.short	0x0100
        /*026a*/ 	.byte	0x05
	.zero		1


	//   ....[23]....
        /*026c*/ 	.word	0x00000750
        /*0270*/ 	.word	0x000000ff
        /*0274*/ 	.word	0x000000e0
        /*0278*/ 	.short	0x0100
        /*027a*/ 	.byte	0x05
	.zero		1


	//   ....[24]....
        /*027c*/ 	.word	0x00000760
        /*0280*/ 	.word	0x000000ff
        /*0284*/ 	.word	0x00000060
        /*0288*/ 	.short	0x0100
        /*028a*/ 	.byte	0x05
	.zero		1


	//   ....[25]....
        /*028c*/ 	.word	0x00000770
        /*0290*/ 	.word	0x000000ff
        /*0294*/ 	.word	0x000000e8
        /*0298*/ 	.short	0x0100
        /*029a*/ 	.byte	0x05
	.zero		1


	//   ....[26]....
        /*029c*/ 	.word	0x00000780
        /*02a0*/ 	.word	0x000000ff
        /*02a4*/ 	.word	0x00000068
        /*02a8*/ 	.short	0x0100
        /*02aa*/ 	.byte	0x05
	.zero		1


	//   ....[27]....
        /*02ac*/ 	.word	0x00000790
        /*02b0*/ 	.word	0x000000ff
        /*02b4*/ 	.word	0x000000f0
        /*02b8*/ 	.short	0x0100
        /*02ba*/ 	.byte	0x05
	.zero		1


	//   ....[28]....
        /*02bc*/ 	.word	0x000007a0
        /*02c0*/ 	.word	0x000000ff
        /*02c4*/ 	.word	0x00000070
        /*02c8*/ 	.short	0x0100
        /*02ca*/ 	.byte	0x05
	.zero		1


	//   ....[29]....
        /*02cc*/ 	.word	0x000007b0
        /*02d0*/ 	.word	0x000000ff
        /*02d4*/ 	.word	0x000000f8
        /*02d8*/ 	.short	0x0100
        /*02da*/ 	.byte	0x05
	.zero		1


	//   ....[30]....
        /*02dc*/ 	.word	0x000007c0
        /*02e0*/ 	.word	0x000000ff
        /*02e4*/ 	.word	0x00000078
        /*02e8*/ 	.short	0x0100
        /*02ea*/ 	.byte	0x05
	.zero		1


	//   ....[31]....
        /*02ec*/ 	.word	0x000007d0
        /*02f0*/ 	.word	0x000000ff
        /*02f4*/ 	.word	0x00000100
        /*02f8*/ 	.short	0x0100
        /*02fa*/ 	.byte	0x05
	.zero		1


	//   ....[32]....
        /*02fc*/ 	.word	0x000007e0
        /*0300*/ 	.word	0x000000ff
        /*0304*/ 	.word	0x00000080
        /*0308*/ 	.short	0x0100
        /*030a*/ 	.byte	0x05
	.zero		1


	//   ....[33]....
        /*030c*/ 	.word	0x000007f0
        /*0310*/ 	.word	0x000000ff
        /*0314*/ 	.word	0x00000108
        /*0318*/ 	.short	0x0100
        /*031a*/ 	.byte	0x05
	.zero		1


	//   ....[34]....
        /*031c*/ 	.word	0x00000930
        /*0320*/ 	.word	0x000000ff
        /*0324*/ 	.word	0x00000110
        /*0328*/ 	.short	0x0100
        /*032a*/ 	.byte	0x07
	.zero		1


	//   ....[35]....
        /*032c*/ 	.word	0x00000940
        /*0330*/ 	.word	0x000000ff
        /*0334*/ 	.word	0x00000130
        /*0338*/ 	.short	0x0100
        /*033a*/ 	.byte	0x07
	.zero		1


	//   ....[36]....
        /*033c*/ 	.word	0x00000950
        /*0340*/ 	.word	0x000000ff
        /*0344*/ 	.word	0x00000118
        /*0348*/ 	.short	0x0100
        /*034a*/ 	.byte	0x07
	.zero		1


	//   ....[37]....
        /*034c*/ 	.word	0x00000960
        /*0350*/ 	.word	0x000000ff
        /*0354*/ 	.word	0x00000138
        /*0358*/ 	.short	0x0100
        /*035a*/ 	.byte	0x07
	.zero		1


	//   ....[38]....
        /*035c*/ 	.word	0x00000970
        /*0360*/ 	.word	0x000000ff
        /*0364*/ 	.word	0x00000120
        /*0368*/ 	.short	0x0100
        /*036a*/ 	.byte	0x07
	.zero		1


	//   ....[39]....
        /*036c*/ 	.word	0x00000980
        /*0370*/ 	.word	0x000000ff
        /*0374*/ 	.word	0x00000140
        /*0378*/ 	.short	0x0100
        /*037a*/ 	.byte	0x07
	.zero		1


	//   ....[40]....
        /*037c*/ 	.word	0x00000990
        /*0380*/ 	.word	0x000000ff
        /*0384*/ 	.word	0x00000128
        /*0388*/ 	.short	0x0100
        /*038a*/ 	.byte	0x07
	.zero		1


	//   ....[41]....
        /*038c*/ 	.word	0x000009a0
        /*0390*/ 	.word	0x000000ff
        /*0394*/ 	.word	0x00000148
        /*0398*/ 	.short	0x0100
        /*039a*/ 	.byte	0x07
	.zero		1


	//   ....[42]....
        /*039c*/ 	.word	0x00000a90
        /*03a0*/ 	.word	0x000000ff
        /*03a4*/ 	.word	0x00000150
        /*03a8*/ 	.short	0x0100
        /*03aa*/ 	.byte	0x05
	.zero		1


	//   ....[43]....
        /*03ac*/ 	.word	0x00000aa0
        /*03b0*/ 	.word	0x000000ff
        /*03b4*/ 	.word	0x00000158
        /*03b8*/ 	.short	0x0100
        /*03ba*/ 	.byte	0x05
	.zero		1


	//   ....[44]....
        /*03bc*/ 	.word	0x00000be0
        /*03c0*/ 	.word	0x000000ff
        /*03c4*/ 	.word	0x00000160
        /*03c8*/ 	.short	0x0100
        /*03ca*/ 	.byte	0x05
	.zero		1


	//   ....[45]....
        /*03cc*/ 	.word	0x00000bf0
        /*03d0*/ 	.word	0x000000ff
        /*03d4*/ 	.word	0x00000168
        /*03d8*/ 	.short	0x0100
        /*03da*/ 	.byte	0x05
	.zero		1


	//   ....[46]....
        /*03dc*/ 	.word	0x00000d20
        /*03e0*/ 	.word	0x000000ff
        /*03e4*/ 	.word	0x00000170
        /*03e8*/ 	.short	0x0100
        /*03ea*/ 	.byte	0x07
	.zero		1


	//   ....[47]....
        /*03ec*/ 	.word	0x00000d30
        /*03f0*/ 	.word	0x000000ff
        /*03f4*/ 	.word	0x00000180
        /*03f8*/ 	.short	0x0100
        /*03fa*/ 	.byte	0x07
	.zero		1


	//   ....[48]....
        /*03fc*/ 	.word	0x00000d40
        /*0400*/ 	.word	0x000000ff
        /*0404*/ 	.word	0x00000178
        /*0408*/ 	.short	0x0100
        /*040a*/ 	.byte	0x07
	.zero		1


	//   ....[49]....
        /*040c*/ 	.word	0x00000d50
        /*0410*/ 	.word	0x000000ff
        /*0414*/ 	.word	0x00000188
        /*0418*/ 	.short	0x0100
        /*041a*/ 	.byte	0x07
	.zero		1


	//   ....[50]....
        /*041c*/ 	.word	0x00001690
        /*0420*/ 	.word	0x000000ff
        /*0424*/ 	.word	0x00000088
        /*0428*/ 	.short	0x010a
        /*042a*/ 	.byte	0x04
	.zero		1


	//   ....[51]....
        /*042c*/ 	.word	0x00001960
        /*0430*/ 	.word	0x000000ff
        /*0434*/ 	.word	0x00000088
        /*0438*/ 	.short	0x010a
        /*043a*/ 	.byte	0x11
	.zero		1


	//   ....[52]....
        /*043c*/ 	.word	0x00001ad0
        /*0440*/ 	.word	0x000000ff
        /*0444*/ 	.word	0x00000088
        /*0448*/ 	.short	0x010a
        /*044a*/ 	.byte	0x08
	.zero		1


	//   ....[53]....
        /*044c*/ 	.word	0x00001cf0
        /*0450*/ 	.word	0x000000ff
        /*0454*/ 	.word	0x00000158
        /*0458*/ 	.short	0x0101
        /*045a*/ 	.byte	0x16
	.zero		1


	//   ....[54]....
        /*045c*/ 	.word	0x00001d20
        /*0460*/ 	.word	0x000000ff
        /*0464*/ 	.word	0x00000088
        /*0468*/ 	.short	0x010a
        /*046a*/ 	.byte	0x04
	.zero		1


	//   ....[55]....
        /*046c*/ 	.word	0x00001fd0
        /*0470*/ 	.word	0x000000ff
        /*0474*/ 	.word	0x00000088
        /*0478*/ 	.short	0x010a
        /*047a*/ 	.byte	0x19
	.zero		1


	//   ....[56]....
        /*047c*/ 	.word	0x00002140
        /*0480*/ 	.word	0x000000ff
        /*0484*/ 	.word	0x00000088
        /*0488*/ 	.short	0x010a
        /*048a*/ 	.byte	0x08
	.zero		1


	//   ....[57]....
        /*048c*/ 	.word	0x000023a0
        /*0490*/ 	.word	0x000000ff
        /*0494*/ 	.word	0x00000160
        /*0498*/ 	.short	0x010a
        /*049a*/ 	.byte	0x16
	.zero		1


	//   ....[58]....
        /*049c*/ 	.word	0x00002460
        /*04a0*/ 	.word	0x000000ff
        /*04a4*/ 	.word	0x00000000
        /*04a8*/ 	.short	0x0101
        /*04aa*/ 	.byte	0x04
	.zero		1


	//   ....[59]....
        /*04ac*/ 	.word	0x00002960
        /*04b0*/ 	.word	0x000000ff
        /*04b4*/ 	.word	0x00000000
        /*04b8*/ 	.short	0x010a
        /*04ba*/ 	.byte	0x04
	.zero		1


	//   ....[60]....
        /*04bc*/ 	.word	0x00002a00
        /*04c0*/ 	.word	0x000000ff
        /*04c4*/ 	.word	0x00000000
        /*04c8*/ 	.short	0x010a
        /*04ca*/ 	.byte	0x04
	.zero		1


	//   ....[61]....
        /*04cc*/ 	.word	0x00002aa0
        /*04d0*/ 	.word	0x000000ff
        /*04d4*/ 	.word	0x00000000
        /*04d8*/ 	.short	0x010a
        /*04da*/ 	.byte	0x04
	.zero		1


	//   ....[62]....
        /*04dc*/ 	.word	0x00002b40
        /*04e0*/ 	.word	0x000000ff
        /*04e4*/ 	.word	0x00000000
        /*04e8*/ 	.short	0x010a
        /*04ea*/ 	.byte	0x04
	.zero		1


	//   ....[63]....
        /*04ec*/ 	.word	0x00002be0
        /*04f0*/ 	.word	0x000000ff
        /*04f4*/ 	.word	0x00000000
        /*04f8*/ 	.short	0x010a
        /*04fa*/ 	.byte	0x04
	.zero		1


	//   ....[64]....
        /*04fc*/ 	.word	0x00002c80
        /*0500*/ 	.word	0x000000ff
        /*0504*/ 	.word	0x00000000
        /*0508*/ 	.short	0x010a
        /*050a*/ 	.byte	0x04
	.zero		1


	//   ....[65]....
        /*050c*/ 	.word	0x00002d20
        /*0510*/ 	.word	0x000000ff
        /*0514*/ 	.word	0x00000000
        /*0518*/ 	.short	0x010a
        /*051a*/ 	.byte	0x04
	.zero		1


	//   ....[66]....
        /*051c*/ 	.word	0x00002dc0
        /*0520*/ 	.word	0x000000ff
        /*0524*/ 	.word	0x00000000
        /*0528*/ 	.short	0x010a
        /*052a*/ 	.byte	0x04
	.zero		1


	//   ....[67]....
        /*052c*/ 	.word	0x00002e60
        /*0530*/ 	.word	0x000000ff
        /*0534*/ 	.word	0x00000000
        /*0538*/ 	.short	0x010a
        /*053a*/ 	.byte	0x04
	.zero		1


	//   ....[68]....
        /*053c*/ 	.word	0x00002f00
        /*0540*/ 	.word	0x000000ff
        /*0544*/ 	.word	0x00000000
        /*0548*/ 	.short	0x010a
        /*054a*/ 	.byte	0x04
	.zero		1


	//   ....[69]....
        /*054c*/ 	.word	0x00002fa0
        /*0550*/ 	.word	0x000000ff
        /*0554*/ 	.word	0x00000000
        /*0558*/ 	.short	0x010a
        /*055a*/ 	.byte	0x04
	.zero		1


	//   ....[70]....
        /*055c*/ 	.word	0x00003040
        /*0560*/ 	.word	0x000000ff
        /*0564*/ 	.word	0x00000000
        /*0568*/ 	.short	0x010a
        /*056a*/ 	.byte	0x04
	.zero		1


	//   ....[71]....
        /*056c*/ 	.word	0x000030e0
        /*0570*/ 	.word	0x000000ff
        /*0574*/ 	.word	0x00000000
        /*0578*/ 	.short	0x010a
        /*057a*/ 	.byte	0x04
	.zero		1


	//   ....[72]....
        /*057c*/ 	.word	0x00003180
        /*0580*/ 	.word	0x000000ff
        /*0584*/ 	.word	0x00000000
        /*0588*/ 	.short	0x010a
        /*058a*/ 	.byte	0x04
	.zero		1


	//   ....[73]....
        /*058c*/ 	.word	0x00003220
        /*0590*/ 	.word	0x000000ff
        /*0594*/ 	.word	0x00000000
        /*0598*/ 	.short	0x010a
        /*059a*/ 	.byte	0x04
	.zero		1


	//   ....[74]....
        /*059c*/ 	.word	0x000032c0
        /*05a0*/ 	.word	0x000000ff
        /*05a4*/ 	.word	0x00000000
        /*05a8*/ 	.short	0x010a
        /*05aa*/ 	.byte	0x04
	.zero		1


	//   ....[75]....
        /*05ac*/ 	.word	0x00003370
        /*05b0*/ 	.word	0x00000000
        /*05b4*/ 	.word	0x00000000
        /*05b8*/ 	.short	0x010a
        /*05ba*/ 	.byte	0xff
	.zero		1


	//   ....[76]....
        /*05bc*/ 	.word	0x000034a0
        /*05c0*/ 	.word	0x000000ff
        /*05c4*/ 	.word	0x00000168
        /*05c8*/ 	.short	0x010a
        /*05ca*/ 	.byte	0x2d
	.zero		1


	//   ....[77]....
        /*05cc*/ 	.word	0x00003540
        /*05d0*/ 	.word	0x000000ff
        /*05d4*/ 	.word	0x00000160
        /*05d8*/ 	.short	0x010a
        /*05da*/ 	.byte	0x2d
	.zero		1


	//   ....[78]....
        /*05dc*/ 	.word	0x000035e0
        /*05e0*/ 	.word	0x000000ff
        /*05e4*/ 	.word	0x00000000
        /*05e8*/ 	.short	0x0101
        /*05ea*/ 	.byte	0x06
	.zero		1


	//   ....[79]....
        /*05ec*/ 	.word	0x00003620
        /*05f0*/ 	.word	0x000000ff
        /*05f4*/ 	.word	0x00000168
        /*05f8*/ 	.short	0x0106
        /*05fa*/ 	.byte	0x2d
	.zero		1


	//   ....[80]....
        /*05fc*/ 	.word	0x00003660
        /*0600*/ 	.word	0x00000000
        /*0604*/ 	.word	0x00000168
        /*0608*/ 	.short	0x010a
        /*060a*/ 	.byte	0xff
	.zero		1


	//   ....[81]....
        /*060c*/ 	.word	0x00003b70
        /*0610*/ 	.word	0x000000ff
        /*0614*/ 	.word	0x00000160
        /*0618*/ 	.short	0x010a
        /*061a*/ 	.byte	0x06
	.zero		1


	//   ....[82]....
        /*061c*/ 	.word	0x00003c20
        /*0620*/ 	.word	0x000000ff
        /*0624*/ 	.word	0x00000000
        /*0628*/ 	.short	0x0101
        /*062a*/ 	.byte	0x05
	.zero		1


	//   ....[83]....
        /*062c*/ 	.word	0x00003c30
        /*0630*/ 	.word	0x000000ff
        /*0634*/ 	.word	0x00000180
        /*0638*/ 	.short	0x010a
        /*063a*/ 	.byte	0x08
	.zero		1


	//   ....[84]....
        /*063c*/ 	.word	0x00003cc0
        /*0640*/ 	.word	0x000000ff
        /*0644*/ 	.word	0x00000000
        /*0648*/ 	.short	0x010a
        /*064a*/ 	.byte	0x04
	.zero		1


	//   ....[85]....
        /*064c*/ 	.word	0x00003d30
        /*0650*/ 	.word	0x000000ff
        /*0654*/ 	.word	0x00000000
        /*0658*/ 	.short	0x010a
        /*065a*/ 	.byte	0x07
	.zero		1


	//   ....[86]....
        /*065c*/ 	.word	0x00003e60
        /*0660*/ 	.word	0x000000ff
        /*0664*/ 	.word	0x00000000
        /*0668*/ 	.short	0x010a
        /*066a*/ 	.byte	0x04
	.zero		1


	//   ....[87]....
        /*066c*/ 	.word	0x000040b0
        /*0670*/ 	.word	0x000000ff
        /*0674*/ 	.word	0x00000000
        /*0678*/ 	.short	0x010a
        /*067a*/ 	.byte	0x05
	.zero		1


	//   ....[88]....
        /*067c*/ 	.word	0x00004140
        /*0680*/ 	.word	0x000000ff
        /*0684*/ 	.word	0x00000000
        /*0688*/ 	.short	0x010a
        /*068a*/ 	.byte	0x07
	.zero		1


	//   ....[89]....
        /*068c*/ 	.word	0x00004660
        /*0690*/ 	.word	0x000000ff
        /*0694*/ 	.word	0x00000160
        /*0698*/ 	.short	0x010a
        /*069a*/ 	.byte	0x16
	.zero		1


	//   ....[90]....
        /*069c*/ 	.word	0x00004700
        /*06a0*/ 	.word	0x000000ff
        /*06a4*/ 	.word	0x00000000
        /*06a8*/ 	.short	0x0101
        /*06aa*/ 	.byte	0x0f
	.zero		1


	//   ....[91]....
        /*06ac*/ 	.word	0x00004a20
        /*06b0*/ 	.word	0x000000ff
        /*06b4*/ 	.word	0x00000158
        /*06b8*/ 	.short	0x010a
        /*06ba*/ 	.byte	0x16
	.zero		1


	//   ....[92]....
        /*06bc*/ 	.word	0x00004c00
        /*06c0*/ 	.word	0x000000ff
        /*06c4*/ 	.word	0x00000130
        /*06c8*/ 	.short	0x010a
        /*06ca*/ 	.byte	0x16
	.zero		1


	//   ....[93]....
        /*06cc*/ 	.word	0x00004e70
        /*06d0*/ 	.word	0x000000ff
        /*06d4*/ 	.word	0x00000110
        /*06d8*/ 	.short	0x010b
        /*06da*/ 	.byte	0x16
	.zero		1


	//   ....[94]....
        /*06dc*/ 	.word	0x00004e80
        /*06e0*/ 	.word	0x000000ff
        /*06e4*/ 	.word	0x00000000
        /*06e8*/ 	.short	0x0101
        /*06ea*/ 	.byte	0x1f
	.zero		1


	//   ....[95]....
        /*06ec*/ 	.word	0x00004ea0
        /*06f0*/ 	.word	0x000000ff
        /*06f4*/ 	.word	0x00000138
        /*06f8*/ 	.short	0x010a
        /*06fa*/ 	.byte	0x16
	.zero		1


	//   ....[96]....
        /*06fc*/ 	.word	0x00005000
        /*0700*/ 	.word	0x000000ff
        /*0704*/ 	.word	0x00000118
        /*0708*/ 	.short	0x010b
        /*070a*/ 	.byte	0x16
	.zero		1


	//   ....[97]....
        /*070c*/ 	.word	0x00005010
        /*0710*/ 	.word	0x000000ff
        /*0714*/ 	.word	0x00000000
        /*0718*/ 	.short	0x0101
        /*071a*/ 	.byte	0x1e
	.zero		1


	//   ....[98]....
        /*071c*/ 	.word	0x00005020
        /*0720*/ 	.word	0x000000ff
        /*0724*/ 	.word	0x00000140
        /*0728*/ 	.short	0x010a
        /*072a*/ 	.byte	0x16
	.zero		1


	//   ....[99]....
        /*072c*/ 	.word	0x000051c0
        /*0730*/ 	.word	0x000000ff
        /*0734*/ 	.word	0x00000120
        /*0738*/ 	.short	0x010b
        /*073a*/ 	.byte	0x16
	.zero		1


	//   ....[100]....
        /*073c*/ 	.word	0x00005240
        /*0740*/ 	.word	0x000000ff
        /*0744*/ 	.word	0x00000000
        /*0748*/ 	.short	0x0101
        /*074a*/ 	.byte	0x2d
	.zero		1


	//   ....[101]....
        /*074c*/ 	.word	0x00005270
        /*0750*/ 	.word	0x000000ff
        /*0754*/ 	.word	0x00000148
        /*0758*/ 	.short	0x010a
        /*075a*/ 	.byte	0x16
	.zero		1


	//   ....[102]....
        /*075c*/ 	.word	0x00005440
        /*0760*/ 	.word	0x000000ff
        /*0764*/ 	.word	0x00000128
        /*0768*/ 	.short	0x010b
        /*076a*/ 	.byte	0x16
	.zero		1


	//   ....[103]....
        /*076c*/ 	.word	0x00005460
        /*0770*/ 	.word	0x000000ff
        /*0774*/ 	.word	0x00000000
        /*0778*/ 	.short	0x0101
        /*077a*/ 	.byte	0x17
	.zero		1


	//   ....[104]....
        /*077c*/ 	.word	0x00005490
        /*0780*/ 	.word	0x000000ff
        /*0784*/ 	.word	0x00000130
        /*0788*/ 	.short	0x010a
        /*078a*/ 	.byte	0x16
	.zero		1


	//   ....[105]....
        /*078c*/ 	.word	0x000054b0
        /*0790*/ 	.word	0x000000ff
        /*0794*/ 	.word	0x00000138
        /*0798*/ 	.short	0x010a
        /*079a*/ 	.byte	0x16
	.zero		1


	//   ....[106]....
        /*079c*/ 	.word	0x000054d0
        /*07a0*/ 	.word	0x000000ff
        /*07a4*/ 	.word	0x00000140
        /*07a8*/ 	.short	0x010a
        /*07aa*/ 	.byte	0x16
	.zero		1


	//   ....[107]....
        /*07ac*/ 	.word	0x00005510
        /*07b0*/ 	.word	0x00000000
        /*07b4*/ 	.word	0x00000148
        /*07b8*/ 	.short	0x010a
        /*07ba*/ 	.byte	0xff
	.zero		1


	//   ....[108]....
        /*07bc*/ 	.word	0x000058a0
        /*07c0*/ 	.word	0x000000ff
        /*07c4*/ 	.word	0x00000160
        /*07c8*/ 	.short	0x010a
        /*07ca*/ 	.byte	0x32
	.zero		1


	//   ....[109]....
        /*07cc*/ 	.word	0x000059c0
        /*07d0*/ 	.word	0x000000ff
        /*07d4*/ 	.word	0x00000000
        /*07d8*/ 	.short	0x0101
        /*07da*/ 	.byte	0x04
	.zero		1


	//   ....[110]....
        /*07dc*/ 	.word	0x00006430
        /*07e0*/ 	.word	0x000000ff
        /*07e4*/ 	.word	0x00000110
        /*07e8*/ 	.short	0x010a
        /*07ea*/ 	.byte	0x32
	.zero		1


	//   ....[111]....
        /*07ec*/ 	.word	0x000064d0
        /*07f0*/ 	.word	0x00000053
        /*07f4*/ 	.word	0x00000170
        /*07f8*/ 	.short	0x010a
        /*07fa*/ 	.byte	0xff
	.zero		1


	//   ....[112]....
        /*07fc*/ 	.word	0x000065a0
        /*0800*/ 	.word	0x000000ff
        /*0804*/ 	.word	0x00000110
        /*0808*/ 	.short	0x010a
        /*080a*/ 	.byte	0x32
	.zero		1


	//   ....[113]....
        /*080c*/ 	.word	0x00006680
        /*0810*/ 	.word	0x00000053
        /*0814*/ 	.word	0x00000170
        /*0818*/ 	.short	0x010a
        /*081a*/ 	.byte	0xff
	.zero		1


	//   ....[114]....
        /*081c*/ 	.word	0x00006dd0
        /*0820*/ 	.word	0x00000000
        /*0824*/ 	.word	0x00000000
        /*0828*/ 	.short	0x0101
        /*082a*/ 	.byte	0xff
	.zero		1


	//   ....[115]....
        /*082c*/ 	.word	0x00006de0
        /*0830*/ 	.word	0x00000004
        /*0834*/ 	.word	0x00000110
        /*0838*/ 	.short	0x010a
        /*083a*/ 	.byte	0xff
	.zero		1


	//   ....[116]....
        /*083c*/ 	.word	0x00006ea0
        /*0840*/ 	.word	0x00000004
        /*0844*/ 	.word	0x00000110
        /*0848*/ 	.short	0x010a
        /*084a*/ 	.byte	0xff
	.zero		1


	//   ....[117]....
        /*084c*/ 	.word	0x00007660
        /*0850*/ 	.word	0x0000005d
        /*0854*/ 	.word	0x00000000
        /*0858*/ 	.short	0x0101
        /*085a*/ 	.byte	0xff
	.zero		1


	//   ....[118]....
        /*085c*/ 	.word	0x00007680
        /*0860*/ 	.word	0x00000010
        /*0864*/ 	.word	0x00000110
        /*0868*/ 	.short	0x010a
        /*086a*/ 	.byte	0xff
	.zero		1


	//   ....[119]....
        /*086c*/ 	.word	0x00007730
        /*0870*/ 	.word	0x00000010
        /*0874*/ 	.word	0x00000110
        /*0878*/ 	.short	0x010a
        /*087a*/ 	.byte	0xff
	.zero		1


	//   ....[120]....
        /*087c*/ 	.word	0x00007ee0
        /*0880*/ 	.word	0x0000005d
        /*0884*/ 	.word	0x00000000
        /*0888*/ 	.short	0x0101
        /*088a*/ 	.byte	0xff
	.zero		1


	//   ....[121]....
        /*088c*/ 	.word	0x00007f00
        /*0890*/ 	.word	0x00000011
        /*0894*/ 	.word	0x00000110
        /*0898*/ 	.short	0x010a
        /*089a*/ 	.byte	0xff
	.zero		1


	//   ....[122]....
        /*089c*/ 	.word	0x00007fb0
        /*08a0*/ 	.word	0x00000011
        /*08a4*/ 	.word	0x00000110
        /*08a8*/ 	.short	0x010a
        /*08aa*/ 	.byte	0xff
	.zero		1


	//   ....[123]....
        /*08ac*/ 	.word	0x000082f0
        /*08b0*/ 	.word	0x000000ff
        /*08b4*/ 	.word	0x00000000
        /*08b8*/ 	.short	0x0101
        /*08ba*/ 	.byte	0x05
	.zero		1


	//   ....[124]....
        /*08bc*/ 	.word	0x000087c0
        /*08c0*/ 	.word	0x00000003
        /*08c4*/ 	.word	0x00000000
        /*08c8*/ 	.short	0x0101
        /*08ca*/ 	.byte	0xff
	.zero		1


	//   ....[125]....
        /*08cc*/ 	.word	0x00008a00
        /*08d0*/ 	.word	0x000000ff
        /*08d4*/ 	.word	0x00000000
        /*08d8*/ 	.short	0x0101
        /*08da*/ 	.byte	0x04
	.zero		1


	//   ....[126]....
        /*08dc*/ 	.word	0x00008a30
        /*08e0*/ 	.word	0x00000002
        /*08e4*/ 	.word	0x00000088
        /*08e8*/ 	.short	0x010a
        /*08ea*/ 	.byte	0xff
	.zero		1


	//   ....[127]....
        /*08ec*/ 	.word	0x00008a90
        /*08f0*/ 	.word	0x00000002
        /*08f4*/ 	.word	0x00000088
        /*08f8*/ 	.short	0x010a
        /*08fa*/ 	.byte	0xff
	.zero		1


	//   ....[128]....
        /*08fc*/ 	.word	0x00008af0
        /*0900*/ 	.word	0x00000002
        /*0904*/ 	.word	0x00000160
        /*0908*/ 	.short	0x010a
        /*090a*/ 	.byte	0xff
	.zero		1


	//   ....[129]....
        /*090c*/ 	.word	0x00008b50
        /*0910*/ 	.word	0x00000000
        /*0914*/ 	.word	0x00000000
        /*0918*/ 	.short	0x010a
        /*091a*/ 	.byte	0xff
	.zero		1


	//   ....[130]....
        /*091c*/ 	.word	0x00008bb0
        /*0920*/ 	.word	0x00000000
        /*0924*/ 	.word	0x00000000
        /*0928*/ 	.short	0x010a
        /*092a*/ 	.byte	0xff
	.zero		1


	//   ....[131]....
        /*092c*/ 	.word	0x00008c10
        /*0930*/ 	.word	0x00000000
        /*0934*/ 	.word	0x00000000
        /*0938*/ 	.short	0x010a
        /*093a*/ 	.byte	0xff
	.zero		1


	//   ....[132]....
        /*093c*/ 	.word	0x00008c70
        /*0940*/ 	.word	0x00000000
        /*0944*/ 	.word	0x00000000
        /*0948*/ 	.short	0x010a
        /*094a*/ 	.byte	0xff
	.zero		1


	//   ....[133]....
        /*094c*/ 	.word	0x00008cd0
        /*0950*/ 	.word	0x00000000
        /*0954*/ 	.word	0x00000000
        /*0958*/ 	.short	0x010a
        /*095a*/ 	.byte	0xff
	.zero		1


	//   ....[134]....
        /*095c*/ 	.word	0x00008d30
        /*0960*/ 	.word	0x00000000
        /*0964*/ 	.word	0x00000000
        /*0968*/ 	.short	0x010a
        /*096a*/ 	.byte	0xff
	.zero		1


	//   ....[135]....
        /*096c*/ 	.word	0x00008d90
        /*0970*/ 	.word	0x00000000
        /*0974*/ 	.word	0x00000000
        /*0978*/ 	.short	0x010a
        /*097a*/ 	.byte	0xff
	.zero		1


	//   ....[136]....
        /*097c*/ 	.word	0x00008df0
        /*0980*/ 	.word	0x00000000
        /*0984*/ 	.word	0x00000000
        /*0988*/ 	.short	0x010a
        /*098a*/ 	.byte	0xff
	.zero		1


	//   ....[137]....
        /*098c*/ 	.word	0x00008e50
        /*0990*/ 	.word	0x00000000
        /*0994*/ 	.word	0x00000000
        /*0998*/ 	.short	0x010a
        /*099a*/ 	.byte	0xff
	.zero		1


	//   ....[138]....
        /*099c*/ 	.word	0x00008eb0
        /*09a0*/ 	.word	0x00000000
        /*09a4*/ 	.word	0x00000000
        /*09a8*/ 	.short	0x010a
        /*09aa*/ 	.byte	0xff
	.zero		1


	//   ....[139]....
        /*09ac*/ 	.word	0x00008f10
        /*09b0*/ 	.word	0x00000000
        /*09b4*/ 	.word	0x00000000
        /*09b8*/ 	.short	0x010a
        /*09ba*/ 	.byte	0xff
	.zero		1


	//   ....[140]....
        /*09bc*/ 	.word	0x00008f70
        /*09c0*/ 	.word	0x00000000
        /*09c4*/ 	.word	0x00000000
        /*09c8*/ 	.short	0x010a
        /*09ca*/ 	.byte	0xff
	.zero		1


	//   ....[141]....
        /*09cc*/ 	.word	0x00008fd0
        /*09d0*/ 	.word	0x00000000
        /*09d4*/ 	.word	0x00000000
        /*09d8*/ 	.short	0x010a
        /*09da*/ 	.byte	0xff
	.zero		1


	//   ....[142]....
        /*09dc*/ 	.word	0x00009030
        /*09e0*/ 	.word	0x00000000
        /*09e4*/ 	.word	0x00000000
        /*09e8*/ 	.short	0x010a
        /*09ea*/ 	.byte	0xff
	.zero		1


	//   ....[143]....
        /*09ec*/ 	.word	0x00009090
        /*09f0*/ 	.word	0x00000000
        /*09f4*/ 	.word	0x00000000
        /*09f8*/ 	.short	0x010a
        /*09fa*/ 	.byte	0xff
	.zero		1


	//   ....[144]....
        /*09fc*/ 	.word	0x000090f0
        /*0a00*/ 	.word	0x00000000
        /*0a04*/ 	.word	0x00000000
        /*0a08*/ 	.short	0x010a
        /*0a0a*/ 	.byte	0xff
	.zero		1


	//   ....[145]....
        /*0a0c*/ 	.word	0x00009150
        /*0a10*/ 	.word	0x00000004
        /*0a14*/ 	.word	0x00000168
        /*0a18*/ 	.short	0x010a
        /*0a1a*/ 	.byte	0xff
	.zero		1


	//   ....[146]....
        /*0a1c*/ 	.word	0x000091b0
        /*0a20*/ 	.word	0x00000004
        /*0a24*/ 	.word	0x00000160
        /*0a28*/ 	.short	0x010a
        /*0a2a*/ 	.byte	0xff
	.zero		1


	//   ....[147]....
        /*0a2c*/ 	.word	0x00009210
        /*0a30*/ 	.word	0x00000000
        /*0a34*/ 	.word	0x00000160
        /*0a38*/ 	.short	0x010a
        /*0a3a*/ 	.byte	0xff
	.zero		1


	//   ....[148]....
        /*0a3c*/ 	.word	0x00009270
        /*0a40*/ 	.word	0x00000005
        /*0a44*/ 	.word	0x00000180
        /*0a48*/ 	.short	0x010a
        /*0a4a*/ 	.byte	0xff
	.zero		1


	//   ....[149]....
        /*0a4c*/ 	.word	0x000092d0
        /*0a50*/ 	.word	0x00000000
        /*0a54*/ 	.word	0x00000000
        /*0a58*/ 	.short	0x010a
        /*0a5a*/ 	.byte	0xff
	.zero		1


	//   ....[150]....
        /*0a5c*/ 	.word	0x00009330
        /*0a60*/ 	.word	0x00000000
        /*0a64*/ 	.word	0x00000000
        /*0a68*/ 	.short	0x010a
        /*0a6a*/ 	.byte	0xff
	.zero		1


	//   ....[151]....
        /*0a6c*/ 	.word	0x00009390
        /*0a70*/ 	.word	0x00000000
        /*0a74*/ 	.word	0x00000000
        /*0a78*/ 	.short	0x010a
        /*0a7a*/ 	.byte	0xff
	.zero		1


	//   ....[152]....
        /*0a7c*/ 	.word	0x000093f0
        /*0a80*/ 	.word	0x00000000
        /*0a84*/ 	.word	0x00000160
        /*0a88*/ 	.short	0x010a
        /*0a8a*/ 	.byte	0xff
	.zero		1


	//   ....[153]....
        /*0a8c*/ 	.word	0x00009450
        /*0a90*/ 	.word	0x00000000
        /*0a94*/ 	.word	0x00000158
        /*0a98*/ 	.short	0x010a
        /*0a9a*/ 	.byte	0xff
	.zero		1


	//   ....[154]....
        /*0a9c*/ 	.word	0x000094b0
        /*0aa0*/ 	.word	0x00000003
        /*0aa4*/ 	.word	0x00000130
        /*0aa8*/ 	.short	0x010a
        /*0aaa*/ 	.byte	0xff
	.zero		1


	//   ....[155]....
        /*0aac*/ 	.word	0x00009510
        /*0ab0*/ 	.word	0x00000003
        /*0ab4*/ 	.word	0x00000138
        /*0ab8*/ 	.short	0x010a
        /*0aba*/ 	.byte	0xff
	.zero		1


	//   ....[156]....
        /*0abc*/ 	.word	0x00009570
        /*0ac0*/ 	.word	0x00000003
        /*0ac4*/ 	.word	0x00000140
        /*0ac8*/ 	.short	0x010a
        /*0aca*/ 	.byte	0xff
	.zero		1


	//   ....[157]....
        /*0acc*/ 	.word	0x000095d0
        /*0ad0*/ 	.word	0x00000003
        /*0ad4*/ 	.word	0x00000148
        /*0ad8*/ 	.short	0x010a
        /*0ada*/ 	.byte	0xff
	.zero		1


	//   ....[158]....
        /*0adc*/ 	.word	0x00009630
        /*0ae0*/ 	.word	0x00000000
        /*0ae4*/ 	.word	0x00000130
        /*0ae8*/ 	.short	0x010a
        /*0aea*/ 	.byte	0xff
	.zero		1


	//   ....[159]....
        /*0aec*/ 	.word	0x00009690
        /*0af0*/ 	.word	0x00000000
        /*0af4*/ 	.word	0x00000138
        /*0af8*/ 	.short	0x010a
        /*0afa*/ 	.byte	0xff
	.zero		1


	//   ....[160]....
        /*0afc*/ 	.word	0x000096f0
        /*0b00*/ 	.word	0x00000000
        /*0b04*/ 	.word	0x00000140
        /*0b08*/ 	.short	0x010a
        /*0b0a*/ 	.byte	0xff
	.zero		1


	//   ....[161]....
        /*0b0c*/ 	.word	0x00009750
        /*0b10*/ 	.word	0x00000000
        /*0b14*/ 	.word	0x00000160
        /*0b18*/ 	.short	0x010a
        /*0b1a*/ 	.byte	0xff
	.zero		1


	//   ....[162]....
        /*0b1c*/ 	.word	0x000097b0
        /*0b20*/ 	.word	0x00000002
        /*0b24*/ 	.word	0x00000110
        /*0b28*/ 	.short	0x010a
        /*0b2a*/ 	.byte	0xff
	.zero		1


	//   ....[163]....
        /*0b2c*/ 	.word	0x00009800
        /*0b30*/ 	.word	0x00000053
        /*0b34*/ 	.word	0x00000170
        /*0b38*/ 	.short	0x010a
        /*0b3a*/ 	.byte	0xff
	.zero		1


	//   ....[164]....
        /*0b3c*/ 	.word	0x00009850
        /*0b40*/ 	.word	0x00000004
        /*0b44*/ 	.word	0x00000110
        /*0b48*/ 	.short	0x010a
        /*0b4a*/ 	.byte	0xff
	.zero		1


	//   ....[165]....
        /*0b4c*/ 	.word	0x000098a0
        /*0b50*/ 	.word	0x00000010
        /*0b54*/ 	.word	0x00000110
        /*0b58*/ 	.short	0x010a
        /*0b5a*/ 	.byte	0xff
	.zero		1


	//   ....[166]....
        /*0b5c*/ 	.word	0x000098f0
        /*0b60*/ 	.word	0x00000011
        /*0b64*/ 	.word	0x00000110
        /*0b68*/ 	.short	0x010a
        /*0b6a*/ 	.byte	0xff
	.zero		1


	//----- nvinfo : EIATTR_NUM_MBARRIERS
	.align		4
.L_47:
        /*0b6c*/ 	.byte	0x03, 0x38
        /*0b6e*/ 	.short	0x0032


	//----- nvinfo : EIATTR_EXIT_INSTR_OFFSETS
	.align		4
        /*0b70*/ 	.byte	0x04, 0x1c
        /*0b72*/ 	.short	(.L_49 - .L_48)


	//   ....[0]....
.L_48:
        /*0b74*/ 	.word	0x000033a0


	//   ....[1]....
        /*0b78*/ 	.word	0x00003630


	//   ....[2]....
        /*0b7c*/ 	.word	0x00003690


	//   ....[3]....
        /*0b80*/ 	.word	0x000043b0


	//   ....[4]....
        /*0b84*/ 	.word	0x00005540


	//   ....[5]....
        /*0b88*/ 	.word	0x00005580


	//   ....[6]....
        /*0b8c*/ 	.word	0x000088f0


	//   ....[7]....
        /*0b90*/ 	.word	0x00008970


	//   ....[8]....
        /*0b94*/ 	.word	0x000089a0


	//   ....[9]....
        /*0b98*/ 	.word	0x00008a10


	//----- nvinfo : EIATTR_MAX_THREADS
	.align		4
.L_49:
        /*0b9c*/ 	.byte	0x04, 0x05
        /*0b9e*/ 	.short	(.L_51 - .L_50)
.L_50:
        /*0ba0*/ 	.word	0x00000100
        /*0ba4*/ 	.word	0x00000001
        /*0ba8*/ 	.word	0x00000001


	//----- nvinfo : EIATTR_CRS_STACK_SIZE
	.align		4
.L_51:
        /*0bac*/ 	.byte	0x04, 0x1e
        /*0bae*/ 	.short	(.L_53 - .L_52)
.L_52:
        /*0bb0*/ 	.word	0x00000000


	//----- nvinfo : EIATTR_CBANK_PARAM_SIZE
	.align		4
.L_53:
        /*0bb4*/ 	.byte	0x03, 0x19
        /*0bb6*/ 	.short	0x0800


	//----- nvinfo : EIATTR_PARAM_CBANK
	.align		4
        /*0bb8*/ 	.byte	0x04, 0x0a
        /*0bba*/ 	.short	(.L_55 - .L_54)
	.align		4
.L_54:
        /*0bbc*/ 	.word	index@(.nv.constant0._ZN7cutlass13device_kernelINS_4conv6kernel13ConvUniversalINS1_16ConvProblemShapeILNS1_8OperatorE1ELi2EEENS1_10collective14CollectiveConvINS1_47MainloopSm100TmaUmmaWarpSpecializedImplicitGemmILS5_1ELi17ELi2ELi1ELi2EN4cute5tupleIJNSA_1CILi1EEESD_SD_EEEEENSB_IJNSC_ILi64EEENSC_ILi128EEENSB_IJNSC_ILi32EEEEEEEEENS_10bfloat16_tESL_NSA_8TiledMMAINSA_8MMA_AtomIJNSA_20SM100_MMA_F16BF16_SSISL_SL_fLi64ELi128ELNSA_4UMMA5MajorE0ELSQ_1ELNSP_7ScaleInE0ELSR_0EEEEEENSA_6LayoutISE_NSB_IJNSC_ILi0EEESV_SV_EEEEENSB_IJNSA_10UnderscoreESY_SY_EEEEENS7_6detail27Sm100ImplicitGemmTileTraitsINSA_20SM90_TMA_LOAD_IM2COLENSA_14ComposedLayoutINSA_7SwizzleILi2ELi4ELi3EEENSA_18smem_ptr_flag_bitsILi16EEENSU_INSB_IJNSC_ILi8EEESI_EEENSB_IJSI_SD_EEEEEEEvEENS12_INSA_13SM90_TMA_LOADENS14_INS15_ILi3ELi4ELi3EEES18_NSU_INSB_IJSG_S19_EEENSB_IJSD_SG_EEEEEEEvEEEENS_8epilogue10collective18CollectiveEpilogueINS1N_23Sm100TmaWarpSpecializedILi4ELi2ELi16ELb1ELb0EEEJSK_NSB_IJNSU_ISG_SD_EENSU_ISI_SD_EEEEESL_NSB_IJNSB_IJlllEEESD_SV_EEESL_S1W_NS1N_6fusion15FusionCallbacksIS1R_NS1X_17LinearCombinationISL_fSL_fLNS_15FloatRoundStyleE2EEESK_S1U_JEEENSA_5SM1004TMEM4LOAD26SM100_TMEM_LOAD_16dp256b4xES13_S1D_NSA_17SM75_U32x4_LDSM_NENSA_21SM90_TMA_STORE_IM2COLES1D_NSA_17SM90_U32x4_STSM_NENSA_39AutoVectorizingCopyWithAssumedAlignmentILi128EEEEEEvvEEEEvNT_6ParamsE)
        /*0bc0*/ 	.short	0x0380
        /*0bc2*/ 	.short	0x0800


	//----- nvinfo : EIATTR_SW_WAR
	.align		4
.L_55:
        /*0bc4*/ 	.byte	0x04, 0x36
        /*0bc6*/ 	.short	(.L_57 - .L_56)
.L_56:
        /*0bc8*/ 	.word	0x00000008
.L_57:


//--------------------- .nv.callgraph             --------------------------
	.section	.nv.callgraph,"",@"SHT_CUDA_CALLGRAPH"
	.align	4
	.sectionentsize	8
	.align		4
        /*0000*/ 	.word	0x00000000
	.align		4
        /*0004*/ 	.word	0xffffffff
	.align		4
        /*0008*/ 	.word	index@(_ZN7cutlass13device_kernelINS_4conv6kernel13ConvUniversalINS1_16ConvProblemShapeILNS1_8OperatorE1ELi2EEENS1_10collective14CollectiveConvINS1_47MainloopSm100TmaUmmaWarpSpecializedImplicitGemmILS5_1ELi17ELi2ELi1ELi2EN4cute5tupleIJNSA_1CILi1EEESD_SD_EEEEENSB_IJNSC_ILi64EEENSC_ILi128EEENSB_IJNSC_ILi32EEEEEEEEENS_10bfloat16_tESL_NSA_8TiledMMAINSA_8MMA_AtomIJNSA_20SM100_MMA_F16BF16_SSISL_SL_fLi64ELi128ELNSA_4UMMA5MajorE0ELSQ_1ELNSP_7ScaleInE0ELSR_0EEEEEENSA_6LayoutISE_NSB_IJNSC_ILi0EEESV_SV_EEEEENSB_IJNSA_10UnderscoreESY_SY_EEEEENS7_6detail27Sm100ImplicitGemmTileTraitsINSA_20SM90_TMA_LOAD_IM2COLENSA_14ComposedLayoutINSA_7SwizzleILi2ELi4ELi3EEENSA_18smem_ptr_flag_bitsILi16EEENSU_INSB_IJNSC_ILi8EEESI_EEENSB_IJSI_SD_EEEEEEEvEENS12_INSA_13SM90_TMA_LOADENS14_INS15_ILi3ELi4ELi3EEES18_NSU_INSB_IJSG_S19_EEENSB_IJSD_SG_EEEEEEEvEEEENS_8epilogue10collective18CollectiveEpilogueINS1N_23Sm100TmaWarpSpecializedILi4ELi2ELi16ELb1ELb0EEEJSK_NSB_IJNSU_ISG_SD_EENSU_ISI_SD_EEEEESL_NSB_IJNSB_IJlllEEESD_SV_EEESL_S1W_NS1N_6fusion15FusionCallbacksIS1R_NS1X_17LinearCombinationISL_fSL_fLNS_15FloatRoundStyleE2EEESK_S1U_JEEENSA_5SM1004TMEM4LOAD26SM100_TMEM_LOAD_16dp256b4xES13_S1D_NSA_17SM75_U32x4_LDSM_NENSA_21SM90_TMA_STORE_IM2COLES1D_NSA_17SM90_U32x4_STSM_NENSA_39AutoVectorizingCopyWithAssumedAlignmentILi128EEEEEEvvEEEEvNT_6ParamsE)
	.align		4
        /*000c*/ 	.word	index@(__assertfail)
	.align		4
        /*0010*/ 	.word	0x00000000
	.align		4
        /*0014*/ 	.word	0xfffffffe
	.align		4
        /*0018*/ 	.word	0x00000000
	.align		4
        /*001c*/ 	.word	0xfffffffd
	.align		4
        /*0020*/ 	.word	0x00000000
	.align		4
        /*0024*/ 	.word	0xfffffffc


//--------------------- .nv.constant4             --------------------------
	.section	.nv.constant4,"a",@progbits
	.align	8
	.align		8
.nv.constant4:
        /*0000*/ 	.dword	__assertfail
	.align		8
        /*0008*/ 	.dword	__unnamed_1
	.align		8
        /*0010*/ 	.dword	__unnamed_2
	.align		8
        /*0018*/ 	.dword	_ZN39_INTERNAL_36e0b32c_4_k_cu_73b4f667_37034cuda3std3__45__cpo5beginE
	.align		8
        /*0020*/ 	.dword	_ZN39_INTERNAL_36e0b32c_4_k_cu_73b4f667_37034cuda3std3__45__cpo3endE
	.align		8
        /*0028*/ 	.dword	_ZN39_INTERNAL_36e0b32c_4_k_cu_73b4f667_37034cuda3std3__45__cpo6cbeginE
	.align		8
        /*0030*/ 	.dword	_ZN39_INTERNAL_36e0b32c_4_k_cu_73b4f667_37034cuda3std3__45__cpo4cendE
	.align		8
        /*0038*/ 	.dword	_ZN39_INTERNAL_36e0b32c_4_k_cu_73b4f667_37034cuda3std3__441_GLOBAL__N__36e0b32c_4_k_cu_73b4f667_37036ignoreE
	.align		8
        /*0040*/ 	.dword	_ZN39_INTERNAL_36e0b32c_4_k_cu_73b4f667_37034cuda3std3__419piecewise_constructE
	.align		8
        /*0048*/ 	.dword	_ZN39_INTERNAL_36e0b32c_4_k_cu_73b4f667_37034cuda3std3__48in_placeE
	.align		8
        /*0050*/ 	.dword	_ZN39_INTERNAL_36e0b32c_4_k_cu_73b4f667_37034cuda3std6ranges3__45__cpo4swapE
	.align		8
        /*0058*/ 	.dword	_ZN39_INTERNAL_36e0b32c_4_k_cu_73b4f667_37034cuda3std6ranges3__45__cpo9iter_moveE
	.align		8
        /*0060*/ 	.dword	_ZN39_INTERNAL_36e0b32c_4_k_cu_73b4f667_37034cute7productE
	.align		8
        /*0068*/ 	.dword	_ZN39_INTERNAL_36e0b32c_4_k_cu_73b4f667_37034cute1_E
	.align		8
        /*0070*/ 	.dword	$str$27
	.align		8
        /*0078*/ 	.dword	$str$28
	.align		8
        /*0080*/ 	.dword	$str$29
	.align		8
        /*0088*/ 	.dword	$str$30


//--------------------- .text._ZN7cutlass13device_kernelINS_4conv6kernel13ConvUniversalINS1_16ConvProblemShapeILNS1_8OperatorE1ELi2EEENS1_10collective14CollectiveConvINS1_47MainloopSm100TmaUmmaWarpSpecializedImplicitGemmILS5_1ELi17ELi2ELi1ELi2EN4cute5tupleIJNSA_1CILi1EEESD_SD_EEEEENSB_IJNSC_ILi64EEENSC_ILi128EEENSB_IJNSC_ILi32EEEEEEEEENS_10bfloat16_tESL_NSA_8TiledMMAINSA_8MMA_AtomIJNSA_20SM100_MMA_F16BF16_SSISL_SL_fLi64ELi128ELNSA_4UMMA5MajorE0ELSQ_1ELNSP_7ScaleInE0ELSR_0EEEEEENSA_6LayoutISE_NSB_IJNSC_ILi0EEESV_SV_EEEEENSB_IJNSA_10UnderscoreESY_SY_EEEEENS7_6detail27Sm100ImplicitGemmTileTraitsINSA_20SM90_TMA_LOAD_IM2COLENSA_14ComposedLayoutINSA_7SwizzleILi2ELi4ELi3EEENSA_18smem_ptr_flag_bitsILi16EEENSU_INSB_IJNSC_ILi8EEESI_EEENSB_IJSI_SD_EEEEEEEvEENS12_INSA_13SM90_TMA_LOADENS14_INS15_ILi3ELi4ELi3EEES18_NSU_INSB_IJSG_S19_EEENSB_IJSD_SG_EEEEEEEvEEEENS_8epilogue10collective18CollectiveEpilogueINS1N_23Sm100TmaWarpSpecializedILi4ELi2ELi16ELb1ELb0EEEJSK_NSB_IJNSU_ISG_SD_EENSU_ISI_SD_EEEEESL_NSB_IJNSB_IJlllEEESD_SV_EEESL_S1W_NS1N_6fusion15FusionCallbacksIS1R_NS1X_17LinearCombinationISL_fSL_fLNS_15FloatRoundStyleE2EEESK_S1U_JEEENSA_5SM1004TMEM4LOAD26SM100_TMEM_LOAD_16dp256b4xES13_S1D_NSA_17SM75_U32x4_LDSM_NENSA_21SM90_TMA_STORE_IM2COLES1D_NSA_17SM90_U32x4_STSM_NENSA_39AutoVectorizingCopyWithAssumedAlignmentILi128EEEEEEvvEEEEvNT_6ParamsE --------------------------
	.section	.text._ZN7cutlass13device_kernelINS_4conv6kernel13ConvUniversalINS1_16ConvProblemShapeILNS1_8OperatorE1ELi2EEENS1_10collective14CollectiveConvINS1_47MainloopSm100TmaUmmaWarpSpecializedImplicitGemmILS5_1ELi17ELi2ELi1ELi2EN4cute5tupleIJNSA_1CILi1EEESD_SD_EEEEENSB_IJNSC_ILi64EEENSC_ILi128EEENSB_IJNSC_ILi32EEEEEEEEENS_10bfloat16_tESL_NSA_8TiledMMAINSA_8MMA_AtomIJNSA_20SM100_MMA_F16BF16_SSISL_SL_fLi64ELi128ELNSA_4UMMA5MajorE0ELSQ_1ELNSP_7ScaleInE0ELSR_0EEEEEENSA_6LayoutISE_NSB_IJNSC_ILi0EEESV_SV_EEEEENSB_IJNSA_10UnderscoreESY_SY_EEEEENS7_6detail27Sm100ImplicitGemmTileTraitsINSA_20SM90_TMA_LOAD_IM2COLENSA_14ComposedLayoutINSA_7SwizzleILi2ELi4ELi3EEENSA_18smem_ptr_flag_bitsILi16EEENSU_INSB_IJNSC_ILi8EEESI_EEENSB_IJSI_SD_EEEEEEEvEENS12_INSA_13SM90_TMA_LOADENS14_INS15_ILi3ELi4ELi3EEES18_NSU_INSB_IJSG_S19_EEENSB_IJSD_SG_EEEEEEEvEEEENS_8epilogue10collective18CollectiveEpilogueINS1N_23Sm100TmaWarpSpecializedILi4ELi2ELi16ELb1ELb0EEEJSK_NSB_IJNSU_ISG_SD_EENSU_ISI_SD_EEEEESL_NSB_IJNSB_IJlllEEESD_SV_EEESL_S1W_NS1N_6fusion15FusionCallbacksIS1R_NS1X_17LinearCombinationISL_fSL_fLNS_15FloatRoundStyleE2EEESK_S1U_JEEENSA_5SM1004TMEM4LOAD26SM100_TMEM_LOAD_16dp256b4xES13_S1D_NSA_17SM75_U32x4_LDSM_NENSA_21SM90_TMA_STORE_IM2COLES1D_NSA_17SM90_U32x4_STSM_NENSA_39AutoVectorizingCopyWithAssumedAlignmentILi128EEEEEEvvEEEEvNT_6ParamsE,"ax",@progbits
	.align	128
.text._ZN7cutlass13device_kernelINS_4conv6kernel13ConvUniversalINS1_16ConvProblemShapeILNS1_8OperatorE1ELi2EEENS1_10collective14CollectiveConvINS1_47MainloopSm100TmaUmmaWarpSpecializedImplicitGemmILS5_1ELi17ELi2ELi1ELi2EN4cute5tupleIJNSA_1CILi1EEESD_SD_EEEEENSB_IJNSC_ILi64EEENSC_ILi128EEENSB_IJNSC_ILi32EEEEEEEEENS_10bfloat16_tESL_NSA_8TiledMMAINSA_8MMA_AtomIJNSA_20SM100_MMA_F16BF16_SSISL_SL_fLi64ELi128ELNSA_4UMMA5MajorE0ELSQ_1ELNSP_7ScaleInE0ELSR_0EEEEEENSA_6LayoutISE_NSB_IJNSC_ILi0EEESV_SV_EEEEENSB_IJNSA_10UnderscoreESY_SY_EEEEENS7_6detail27Sm100ImplicitGemmTileTraitsINSA_20SM90_TMA_LOAD_IM2COLENSA_14ComposedLayoutINSA_7SwizzleILi2ELi4ELi3EEENSA_18smem_ptr_flag_bitsILi16EEENSU_INSB_IJNSC_ILi8EEESI_EEENSB_IJSI_SD_EEEEEEEvEENS12_INSA_13SM90_TMA_LOADENS14_INS15_ILi3ELi4ELi3EEES18_NSU_INSB_IJSG_S19_EEENSB_IJSD_SG_EEEEEEEvEEEENS_8epilogue10collective18CollectiveEpilogueINS1N_23Sm100TmaWarpSpecializedILi4ELi2ELi16ELb1ELb0EEEJSK_NSB_IJNSU_ISG_SD_EENSU_ISI_SD_EEEEESL_NSB_IJNSB_IJlllEEESD_SV_EEESL_S1W_NS1N_6fusion15FusionCallbacksIS1R_NS1X_17LinearCombinationISL_fSL_fLNS_15FloatRoundStyleE2EEESK_S1U_JEEENSA_5SM1004TMEM4LOAD26SM100_TMEM_LOAD_16dp256b4xES13_S1D_NSA_17SM75_U32x4_LDSM_NENSA_21SM90_TMA_STORE_IM2COLES1D_NSA_17SM90_U32x4_STSM_NENSA_39AutoVectorizingCopyWithAssumedAlignmentILi128EEEEEEvvEEEEvNT_6ParamsE:
        .type           _ZN7cutlass13device_kernelINS_4conv6kernel13ConvUniversalINS1_16ConvProblemShapeILNS1_8OperatorE1ELi2EEENS1_10collective14CollectiveConvINS1_47MainloopSm100TmaUmmaWarpSpecializedImplicitGemmILS5_1ELi17ELi2ELi1ELi2EN4cute5tupleIJNSA_1CILi1EEESD_SD_EEEEENSB_IJNSC_ILi64EEENSC_ILi128EEENSB_IJNSC_ILi32EEEEEEEEENS_10bfloat16_tESL_NSA_8TiledMMAINSA_8MMA_AtomIJNSA_20SM100_MMA_F16BF16_SSISL_SL_fLi64ELi128ELNSA_4UMMA5MajorE0ELSQ_1ELNSP_7ScaleInE0ELSR_0EEEEEENSA_6LayoutISE_NSB_IJNSC_ILi0EEESV_SV_EEEEENSB_IJNSA_10UnderscoreESY_SY_EEEEENS7_6detail27Sm100ImplicitGemmTileTraitsINSA_20SM90_TMA_LOAD_IM2COLENSA_14ComposedLayoutINSA_7SwizzleILi2ELi4ELi3EEENSA_18smem_ptr_flag_bitsILi16EEENSU_INSB_IJNSC_ILi8EEESI_EEENSB_IJSI_SD_EEEEEEEvEENS12_INSA_13SM90_TMA_LOADENS14_INS15_ILi3ELi4ELi3EEES18_NSU_INSB_IJSG_S19_EEENSB_IJSD_SG_EEEEEEEvEEEENS_8epilogue10collective18CollectiveEpilogueINS1N_23Sm100TmaWarpSpecializedILi4ELi2ELi16ELb1ELb0EEEJSK_NSB_IJNSU_ISG_SD_EENSU_ISI_SD_EEEEESL_NSB_IJNSB_IJlllEEESD_SV_EEESL_S1W_NS1N_6fusion15FusionCallbacksIS1R_NS1X_17LinearCombinationISL_fSL_fLNS_15FloatRoundStyleE2EEESK_S1U_JEEENSA_5SM1004TMEM4LOAD26SM100_TMEM_LOAD_16dp256b4xES13_S1D_NSA_17SM75_U32x4_LDSM_NENSA_21SM90_TMA_STORE_IM2COLES1D_NSA_17SM90_U32x4_STSM_NENSA_39AutoVectorizingCopyWithAssumedAlignmentILi128EEEEEEvvEEEEvNT_6ParamsE,@function
        .size           _ZN7cutlass13device_kernelINS_4conv6kernel13ConvUniversalINS1_16ConvProblemShapeILNS1_8OperatorE1ELi2EEENS1_10collective14CollectiveConvINS1_47MainloopSm100TmaUmmaWarpSpecializedImplicitGemmILS5_1ELi17ELi2ELi1ELi2EN4cute5tupleIJNSA_1CILi1EEESD_SD_EEEEENSB_IJNSC_ILi64EEENSC_ILi128EEENSB_IJNSC_ILi32EEEEEEEEENS_10bfloat16_tESL_NSA_8TiledMMAINSA_8MMA_AtomIJNSA_20SM100_MMA_F16BF16_SSISL_SL_fLi64ELi128ELNSA_4UMMA5MajorE0ELSQ_1ELNSP_7ScaleInE0ELSR_0EEEEEENSA_6LayoutISE_NSB_IJNSC_ILi0EEESV_SV_EEEEENSB_IJNSA_10UnderscoreESY_SY_EEEEENS7_6detail27Sm100ImplicitGemmTileTraitsINSA_20SM90_TMA_LOAD_IM2COLENSA_14ComposedLayoutINSA_7SwizzleILi2ELi4ELi3EEENSA_18smem_ptr_flag_bitsILi16EEENSU_INSB_IJNSC_ILi8EEESI_EEENSB_IJSI_SD_EEEEEEEvEENS12_INSA_13SM90_TMA_LOADENS14_INS15_ILi3ELi4ELi3EEES18_NSU_INSB_IJSG_S19_EEENSB_IJSD_SG_EEEEEEEvEEEENS_8epilogue10collective18CollectiveEpilogueINS1N_23Sm100TmaWarpSpecializedILi4ELi2ELi16ELb1ELb0EEEJSK_NSB_IJNSU_ISG_SD_EENSU_ISI_SD_EEEEESL_NSB_IJNSB_IJlllEEESD_SV_EEESL_S1W_NS1N_6fusion15FusionCallbacksIS1R_NS1X_17LinearCombinationISL_fSL_fLNS_15FloatRoundStyleE2EEESK_S1U_JEEENSA_5SM1004TMEM4LOAD26SM100_TMEM_LOAD_16dp256b4xES13_S1D_NSA_17SM75_U32x4_LDSM_NENSA_21SM90_TMA_STORE_IM2COLES1D_NSA_17SM90_U32x4_STSM_NENSA_39AutoVectorizingCopyWithAssumedAlignmentILi128EEEEEEvvEEEEvNT_6ParamsE,(.L_x_206 - _ZN7cutlass13device_kernelINS_4conv6kernel13ConvUniversalINS1_16ConvProblemShapeILNS1_8OperatorE1ELi2EEENS1_10collective14CollectiveConvINS1_47MainloopSm100TmaUmmaWarpSpecializedImplicitGemmILS5_1ELi17ELi2ELi1ELi2EN4cute5tupleIJNSA_1CILi1EEESD_SD_EEEEENSB_IJNSC_ILi64EEENSC_ILi128EEENSB_IJNSC_ILi32EEEEEEEEENS_10bfloat16_tESL_NSA_8TiledMMAINSA_8MMA_AtomIJNSA_20SM100_MMA_F16BF16_SSISL_SL_fLi64ELi128ELNSA_4UMMA5MajorE0ELSQ_1ELNSP_7ScaleInE0ELSR_0EEEEEENSA_6LayoutISE_NSB_IJNSC_ILi0EEESV_SV_EEEEENSB_IJNSA_10UnderscoreESY_SY_EEEEENS7_6detail27Sm100ImplicitGemmTileTraitsINSA_20SM90_TMA_LOAD_IM2COLENSA_14ComposedLayoutINSA_7SwizzleILi2ELi4ELi3EEENSA_18smem_ptr_flag_bitsILi16EEENSU_INSB_IJNSC_ILi8EEESI_EEENSB_IJSI_SD_EEEEEEEvEENS12_INSA_13SM90_TMA_LOADENS14_INS15_ILi3ELi4ELi3EEES18_NSU_INSB_IJSG_S19_EEENSB_IJSD_SG_EEEEEEEvEEEENS_8epilogue10collective18CollectiveEpilogueINS1N_23Sm100TmaWarpSpecializedILi4ELi2ELi16ELb1ELb0EEEJSK_NSB_IJNSU_ISG_SD_EENSU_ISI_SD_EEEEESL_NSB_IJNSB_IJlllEEESD_SV_EEESL_S1W_NS1N_6fusion15FusionCallbacksIS1R_NS1X_17LinearCombinationISL_fSL_fLNS_15FloatRoundStyleE2EEESK_S1U_JEEENSA_5SM1004TMEM4LOAD26SM100_TMEM_LOAD_16dp256b4xES13_S1D_NSA_17SM75_U32x4_LDSM_NENSA_21SM90_TMA_STORE_IM2COLES1D_NSA_17SM90_U32x4_STSM_NENSA_39AutoVectorizingCopyWithAssumedAlignmentILi128EEEEEEvvEEEEvNT_6ParamsE)
        .other          _ZN7cutlass13device_kernelINS_4conv6kernel13ConvUniversalINS1_16ConvProblemShapeILNS1_8OperatorE1ELi2EEENS1_10collective14CollectiveConvINS1_47MainloopSm100TmaUmmaWarpSpecializedImplicitGemmILS5_1ELi17ELi2ELi1ELi2EN4cute5tupleIJNSA_1CILi1EEESD_SD_EEEEENSB_IJNSC_ILi64EEENSC_ILi128EEENSB_IJNSC_ILi32EEEEEEEEENS_10bfloat16_tESL_NSA_8TiledMMAINSA_8MMA_AtomIJNSA_20SM100_MMA_F16BF16_SSISL_SL_fLi64ELi128ELNSA_4UMMA5MajorE0ELSQ_1ELNSP_7ScaleInE0ELSR_0EEEEEENSA_6LayoutISE_NSB_IJNSC_ILi0EEESV_SV_EEEEENSB_IJNSA_10UnderscoreESY_SY_EEEEENS7_6detail27Sm100ImplicitGemmTileTraitsINSA_20SM90_TMA_LOAD_IM2COLENSA_14ComposedLayoutINSA_7SwizzleILi2ELi4ELi3EEENSA_18smem_ptr_flag_bitsILi16EEENSU_INSB_IJNSC_ILi8EEESI_EEENSB_IJSI_SD_EEEEEEEvEENS12_INSA_13SM90_TMA_LOADENS14_INS15_ILi3ELi4ELi3EEES18_NSU_INSB_IJSG_S19_EEENSB_IJSD_SG_EEEEEEEvEEEENS_8epilogue10collective18CollectiveEpilogueINS1N_23Sm100TmaWarpSpecializedILi4ELi2ELi16ELb1ELb0EEEJSK_NSB_IJNSU_ISG_SD_EENSU_ISI_SD_EEEEESL_NSB_IJNSB_IJlllEEESD_SV_EEESL_S1W_NS1N_6fusion15FusionCallbacksIS1R_NS1X_17LinearCombinationISL_fSL_fLNS_15FloatRoundStyleE2EEESK_S1U_JEEENSA_5SM1004TMEM4LOAD26SM100_TMEM_LOAD_16dp256b4xES13_S1D_NSA_17SM75_U32x4_LDSM_NENSA_21SM90_TMA_STORE_IM2COLES1D_NSA_17SM90_U32x4_STSM_NENSA_39AutoVectorizingCopyWithAssumedAlignmentILi128EEEEEEvvEEEEvNT_6ParamsE,@"STO_CUDA_ENTRY STV_DEFAULT"
_ZN7cutlass13device_kernelINS_4conv6kernel13ConvUniversalINS1_16ConvProblemShapeILNS1_8OperatorE1ELi2EEENS1_10collective14CollectiveConvINS1_47MainloopSm100TmaUmmaWarpSpecializedImplicitGemmILS5_1ELi17ELi2ELi1ELi2EN4cute5tupleIJNSA_1CILi1EEESD_SD_EEEEENSB_IJNSC_ILi64EEENSC_ILi128EEENSB_IJNSC_ILi32EEEEEEEEENS_10bfloat16_tESL_NSA_8TiledMMAINSA_8MMA_AtomIJNSA_20SM100_MMA_F16BF16_SSISL_SL_fLi64ELi128ELNSA_4UMMA5MajorE0ELSQ_1ELNSP_7ScaleInE0ELSR_0EEEEEENSA_6LayoutISE_NSB_IJNSC_ILi0EEESV_SV_EEEEENSB_IJNSA_10UnderscoreESY_SY_EEEEENS7_6detail27Sm100ImplicitGemmTileTraitsINSA_20SM90_TMA_LOAD_IM2COLENSA_14ComposedLayoutINSA_7SwizzleILi2ELi4ELi3EEENSA_18smem_ptr_flag_bitsILi16EEENSU_INSB_IJNSC_ILi8EEESI_EEENSB_IJSI_SD_EEEEEEEvEENS12_INSA_13SM90_TMA_LOADENS14_INS15_ILi3ELi4ELi3EEES18_NSU_INSB_IJSG_S19_EEENSB_IJSD_SG_EEEEEEEvEEEENS_8epilogue10collective18CollectiveEpilogueINS1N_23Sm100TmaWarpSpecializedILi4ELi2ELi16ELb1ELb0EEEJSK_NSB_IJNSU_ISG_SD_EENSU_ISI_SD_EEEEESL_NSB_IJNSB_IJlllEEESD_SV_EEESL_S1W_NS1N_6fusion15FusionCallbacksIS1R_NS1X_17LinearCombinationISL_fSL_fLNS_15FloatRoundStyleE2EEESK_S1U_JEEENSA_5SM1004TMEM4LOAD26SM100_TMEM_LOAD_16dp256b4xES13_S1D_NSA_17SM75_U32x4_LDSM_NENSA_21SM90_TMA_STORE_IM2COLES1D_NSA_17SM90_U32x4_STSM_NENSA_39AutoVectorizingCopyWithAssumedAlignmentILi128EEEEEEvvEEEEvNT_6ParamsE:
[----:B------:R-:W1:Y:S01]  /*0000*/  LDC R1, c[0x0][0x37c] ;  /* 0x0000df00ff017b82 */ /* 0x000e620000000800 */
[----:B------:R-:W2:Y:S01]  /*0010*/  S2R R72, SR_TID.X ;  /* 0x0000000000487919 */ /* 0x000ea20000002100 */
[----:B------:R-:W3:Y:S01]  /*0020*/  LDCU.64 UR4, c[0x0][0x890] ;  /* 0x00011200ff0477ac */ /* 0x000ee20008000a00 */
[----:B-1----:R-:W-:Y:S01]  /*0030*/  VIADD R1, R1, 0xfffffff8 ;  /* 0xfffffff801017836 */ /* 0x002fe20000000000 */
[----:B------:R-:W-:Y:S02]  /*0040*/  PRMT R63, RZ, 0x7610, R63 ;  /* 0x00007610ff3f7816 */ /* 0x000fe4000000003f */
[----:B------:R-:W-:Y:S01]  /*0050*/  ELECT P5, URZ, PT ;  /* 0x0000000000ff782f */ /* 0x000fe200038a0000 */
[----:B------:R-:W1:Y:S01]  /*0060*/  LDCU.64 UR48, c[0x0][0x358] ;  /* 0x00006b00ff3077ac */ /* 0x000e620008000a00 */
[----:B---3--:R-:W-:-:S04]  /*0070*/  UISETP.NE.U32.AND UP0, UPT, UR4, URZ, UPT ;  /* 0x000000ff0400728c */ /* 0x008fc8000bf05070 */
[----:B------:R-:W-:Y:S01]  /*0080*/  UISETP.NE.AND.EX UP0, UPT, UR5, URZ, UPT, UP0 ;  /* 0x000000ff0500728c */ /* 0x000fe2000bf05300 */
[----:B--2---:R-:W-:-:S05]  /*0090*/  SHF.R.U32.HI R73, RZ, 0x5, R72 ;  /* 0x00000005ff497819 */ /* 0x004fca0000011648 */
[----:B------:R-:W2:Y:S02]  /*00a0*/  SHFL.IDX PT, R0, R73, RZ, 0x1f ;  /* 0x00001fff49007589 */ /* 0x000ea400000e0000 */
[----:B--2---:R-:W-:Y:S01]  /*00b0*/  R2UR UR8, R0 ;  /* 0x00000000000872ca */ /* 0x004fe200000e0000 */
[----:B-1----:R-:W-:-:S14]  /*00c0*/  BRA.U UP0, `(.L_x_0) ;  /* 0x00000001002c7547 */ /* 0x002fdc000b800000 */
[----:B------:R-:W1:Y:S02]  /*00d0*/  LDCU.64 UR6, c[0x0][0x888] ;  /* 0x00011100ff0677ac */ /* 0x000e640008000a00 */
[----:B-1----:R-:W-:-:S04]  /*00e0*/  UISETP.NE.U32.AND UP0, UPT, UR6, URZ, UPT ;  /* 0x000000ff0600728c */ /* 0x002fc8000bf05070 */
[----:B------:R-:W-:-:S09]  /*00f0*/  UISETP.NE.AND.EX UP0, UPT, UR7, URZ, UPT, UP0 ;  /* 0x000000ff0700728c */ /* 0x000fd2000bf05300 */
[----:B------:R-:W-:Y:S05]  /*0100*/  BRA.U !UP0, `(.L_x_1) ;  /* 0x0000000108107547 */ /* 0x000fea000b800000 */
[----:B------:R-:W1:Y:S02]  /*0110*/  LDC.64 R2, c[0x0][0x888] ;  /* 0x00022200ff027b82 */ /* 0x000e640000000a00 */
[----:B-1----:R1:W5:Y:S01]  /*0120*/  LDG.E R35, desc[UR48][R2.64] ;  /* 0x0000003002237981 */ /* 0x002362000c1e1900 */
[----:B------:R-:W-:Y:S01]  /*0130*/  HFMA2 R63, -RZ, RZ, 0, 5.9604644775390625e-08 ;  /* 0x00000001ff3f7431 */ /* 0x000fe200000001ff */
[----:B------:R-:W-:Y:S05]  /*0140*/  BRA `(.L_x_0) ;  /* 0x00000000000c7947 */ /* 0x000fea0003800000 */
.L_x_1:
[----:B------:R-:W1:Y:S01]  /*0150*/  LDCU UR6, c[0x0][0x880] ;  /* 0x00011000ff0677ac */ /* 0x000e620008000800 */
[----:B------:R-:W-:Y:S01]  /*0160*/  HFMA2 R63, -RZ, RZ, 0, 5.9604644775390625e-08 ;  /* 0x00000001ff3f7431 */ /* 0x000fe200000001ff */
[----:B-1----:R-:W-:-:S07]  /*0170*/  MOV R35, UR6 ;  /* 0x0000000600237c02 */ /* 0x002fce0008000f00 */
.L_x_0:
[----:B------:R-:W2:Y:S02]  /*0180*/  LDCU.64 UR6, c[0x0][0x8b0] ;  /* 0x00011600ff0677ac */ /* 0x000ea40008000a00 */
[----:B--2---:R-:W-:-:S04]  /*0190*/  UISETP.NE.U32.AND UP0, UPT, UR6, URZ, UPT ;  /* 0x000000ff0600728c */ /* 0x004fc8000bf05070 */
[----:B------:R-:W-:-:S09]  /*01a0*/  UISETP.NE.AND.EX UP0, UPT, UR7, URZ, UPT, UP0 ;  /* 0x000000ff0700728c */ /* 0x000fd2000bf05300 */
[----:B------:R-:W-:Y:S05]  /*01b0*/  BRA.U UP0, `(.L_x_2) ;  /* 0x0000000100247547 */ /* 0x000fea000b800000 */
[----:B------:R-:W2:Y:S02]  /*01c0*/  LDCU.64 UR6, c[0x0][0x8a8] ;  /* 0x00011500ff0677ac */ /* 0x000ea40008000a00 */
[----:B--2---:R-:W-:-:S04]  /*01d0*/  UISETP.NE.U32.AND UP0, UPT, UR6, URZ, UPT ;  /* 0x000000ff0600728c */ /* 0x004fc8000bf05070 */
[----:B------:R-:W-:-:S09]  /*01e0*/  UISETP.NE.AND.EX UP0, UPT, UR7, URZ, UPT, UP0 ;  /* 0x000000ff0700728c */ /* 0x000fd2000bf05300 */
[----:B------:R-:W-:Y:S05]  /*01f0*/  BRA.U !UP0, `(.L_x_3) ;  /* 0x00000001080c7547 */ /* 0x000fea000b800000 */
[----:B-1----:R-:W1:Y:S02]  /*0200*/  LDC.64 R2, c[0x0][0x8a8] ;  /* 0x00022a00ff027b82 */ /* 0x002e640000000a00 */
[----:B-1----:R2:W5:Y:S01]  /*0210*/  LDG.E R33, desc[UR48][R2.64] ;  /* 0x0000003002217981 */ /* 0x002562000c1e1900 */
[----:B------:R-:W-:Y:S05]  /*0220*/  BRA `(.L_x_2) ;  /* 0x0000000000087947 */ /* 0x000fea0003800000 */
.L_x_3:
[----:B------:R-:W2:Y:S02]  /*0230*/  LDCU UR6, c[0x0][0x8a0] ;  /* 0x00011400ff0677ac */ /* 0x000ea40008000800 */
[----:B--2---:R-:W-:Y:S02]  /*0240*/  MOV R33, UR6 ;  /* 0x0000000600217c02 */ /* 0x004fe40008000f00 */
.L_x_2:
[----:B------:R-:W-:Y:S01]  /*0250*/  IMAD.U32 R0, RZ, RZ, UR8 ;  /* 0x00000008ff007e24 */ /* 0x000fe2000f8e00ff */
[----:B------:R-:W-:Y:S04]  /*0260*/  BSSY.RECONVERGENT B0, `(.L_x_4) ;  /* 0x000000c000007945 */ /* 0x000fe80003800200 */
[C---:B------:R-:W-:Y:S02]  /*0270*/  ISETP.NE.OR P1, PT, R0.reuse, 0x1, !P5 ;  /* 0x000000010000780c */ /* 0x040fe40006f25670 */
[----:B------:R-:W-:-:S11]  /*0280*/  ISETP.NE.OR P0, PT, R0, 0x3, !P5 ;  /* 0x000000030000780c */ /* 0x000fd60006f05670 */
[----:B------:R-:W-:Y:S05]  /*0290*/  @P1 BRA `(.L_x_5) ;  /* 0x0000000000201947 */ /* 0x000fea0003800000 */
[----:B------:R-:W3:Y:S02]  /*02a0*/  LDCU.64 UR6, c[0x0][0x348] ;  /* 0x00006900ff0677ac */ /* 0x000ee40008000a00 */
[----:B---3--:R-:W-:Y:S02]  /*02b0*/  UIADD3 UR10, UP1, UPT, UR6, 0x80, URZ ;  /* 0x00000080060a7890 */ /* 0x008fe4000ff3e0ff */
[----:B------:R-:W-:Y:S02]  /*02c0*/  UIADD3 UR6, UP0, UPT, UR6, 0x180, URZ ;  /* 0x0000018006067890 */ /* 0x000fe4000ff1e0ff */
[----:B------:R-:W-:Y:S02]  /*02d0*/  UIADD3.X UR11, UPT, UPT, URZ, UR7, URZ, UP1, !UPT ;  /* 0x00000007ff0b7290 */ /* 0x000fe40008ffe4ff */
[----:B------:R-:W-:-:S07]  /*02e0*/  UIADD3.X UR7, UPT, UPT, URZ, UR7, URZ, UP0, !UPT ;  /* 0x00000007ff077290 */ /* 0x000fce00087fe4ff */
[----:B------:R3:W-:Y:S02]  /*02f0*/  UTMACCTL.PF [UR10] ;  /* 0x000000000a0079b9 */ /* 0x0007e40008040000 */
[----:B------:R3:W-:Y:S02]  /*0300*/  UTMACCTL.PF [UR6] ;  /* 0x00000000060079b9 */ /* 0x0007e40008040000 */
[----:B---3--:R-:W-:Y:S01]  /*0310*/  NOP ;  /* 0x0000000000007918 */ /* 0x008fe20000000000 */
.L_x_5:
[----:B------:R-:W-:Y:S05]  /*0320*/  BSYNC.RECONVERGENT B0 ;  /* 0x0000000000007941 */ /* 0x000fea0003800200 */
.L_x_4:
[----:B------:R-:W-:Y:S04]  /*0330*/  BSSY.RECONVERGENT B0, `(.L_x_6) ;  /* 0x000000a000007945 */ /* 0x000fe80003800200 */
        /* <DEDUP_REMOVED lines=9> */
.L_x_7:
[----:B------:R-:W-:Y:S05]  /*03d0*/  BSYNC.RECONVERGENT B0 ;  /* 0x0000000000007941 */ /* 0x000fea0003800200 */
.L_x_6:
[----:B------:R-:W3:Y:S01]  /*03e0*/  LDCU.64 UR6, c[0x0][0x888] ;  /* 0x00011100ff0677ac */ /* 0x000ee20008000a00 */
[----:B------:R-:W-:Y:S02]  /*03f0*/  UISETP.EQ.U32.AND UP1, UPT, UR4, URZ, UPT ;  /* 0x000000ff0400728c */ /* 0x000fe4000bf22070 */
[----:B------:R-:W-:Y:S02]  /*0400*/  UPLOP3.LUT UP2, UPT, UPT, UPT, UPT, 0x80, 0x8 ;  /* 0x000000000008789c */ /* 0x000fe40003f4f070 */
[----:B---3--:R-:W-:-:S04]  /*0410*/  UISETP.NE.U32.AND UP0, UPT, UR6, URZ, UPT ;  /* 0x000000ff0600728c */ /* 0x008fc8000bf05070 */
[----:B------:R-:W-:-:S04]  /*0420*/  UISETP.NE.AND.EX UP0, UPT, UR7, URZ, UPT, UP0 ;  /* 0x000000ff0700728c */ /* 0x000fc8000bf05300 */
[----:B------:R-:W-:-:S04]  /*0430*/  UISETP.EQ.OR.EX UP3, UPT, UR5, URZ, !UP0, UP1 ;  /* 0x000000ff0500728c */ /* 0x000fc8000c762710 */
[----:B------:R-:W-:-:S05]  /*0440*/  UP2UR UR53, UPR, URZ, 0x8 ;  /* 0x00000008ff357883 */ /* 0x000fca0008000000 */
[----:B------:R-:W-:Y:S07]  /*0450*/  BRA.U !UP3, `(.L_x_8) ;  /* 0x000000010b207547 */ /* 0x000fee000b800000 */
[----:B------:R-:W-:Y:S01]  /*0460*/  UISETP.NE.U32.AND UP2, UPT, UR4, URZ, UPT ;  /* 0x000000ff0400728c */ /* 0x000fe2000bf45070 */
[----:B-----5:R-:W-:Y:S01]  /*0470*/  FSETP.NEU.AND P0, PT, R35, RZ, PT ;  /* 0x000000ff2300720b */ /* 0x020fe20003f0d000 */
[----:B------:R-:W-:Y:S02]  /*0480*/  USEL UR4, URZ, 0xffffffff, UP0 ;  /* 0xffffffffff047887 */ /* 0x000fe40008000000 */
[----:B------:R-:W-:-:S10]  /*0490*/  UISETP.NE.AND.EX UP2, UPT, UR5, URZ, UPT, UP2 ;  /* 0x000000ff0500728c */ /* 0x000fd4000bf45320 */
[----:B------:R-:W-:Y:S01]  /*04a0*/  VOTEU.ANY UP1, P0 ;  /* 0x0000000000ff7886 */ /* 0x000fe20000020100 */
[----:B------:R-:W-:-:S04]  /*04b0*/  @!UP2 USEL UR4, URZ, 0xffffffff, UP1 ;  /* 0xffffffffff04a887 */ /* 0x000fc80008800000 */
[----:B------:R-:W-:-:S04]  /*04c0*/  ULOP3.LUT UR4, UR4, 0x1, URZ, 0xc0, !UPT ;  /* 0x0000000104047892 */ /* 0x000fc8000f8ec0ff */
[----:B------:R-:W-:-:S11]  /*04d0*/  UISETP.NE.U32.AND UP2, UPT, UR4, 0x1, UPT ;  /* 0x000000010400788c */ /* 0x000fd6000bf45070 */
.L_x_8:
[----:B-12---:R-:W1:Y:S01]  /*04e0*/  SHFL.IDX PT, R2, R73, RZ, 0x1f ;  /* 0x00001fff49027589 */ /* 0x006e6200000e0000 */
[----:B------:R-:W-:-:S04]  /*04f0*/  UISETP.NE.AND UP1, UPT, UR8, 0x2, UPT ;  /* 0x000000020800788c */ /* 0x000fc8000bf25270 */
[----:B------:R-:W-:Y:S01]  /*0500*/  USEL UR6, URZ, 0x1, UP1 ;  /* 0x00000001ff067887 */ /* 0x000fe20008800000 */
[----:B-1----:R-:W-:-:S13]  /*0510*/  ISETP.NE.AND P0, PT, R2, RZ, PT ;  /* 0x000000ff0200720c */ /* 0x002fda0003f05270 */
[----:B------:R-:W-:Y:S05]  /*0520*/  @P0 BRA `(.L_x_9) ;  /* 0x0000000000bc0947 */ /* 0x000fea0003800000 */
[----:B------:R-:W-:Y:S01]  /*0530*/  ELECT P0, URZ, PT ;  /* 0x0000000000ff782f */ /* 0x000fe20003800000 */
[----:B------:R-:W-:-:S12]  /*0540*/  BSSY.RECONVERGENT B0, `(.L_x_9) ;  /* 0x000002d000007945 */ /* 0x000fd80003800200 */
[----:B------:R-:W-:Y:S05]  /*0550*/  @!P0 BRA `(.L_x_10) ;  /* 0x0000000000ac8947 */ /* 0x000fea0003800000 */
[----:B------:R-:W1:Y:S01]  /*0560*/  S2UR UR5, SR_CgaCtaId ;  /* 0x00000000000579c3 */ /* 0x000e620000008800 */
[----:B------:R-:W-:Y:S01]  /*0570*/  UMOV UR7, 0x400 ;  /* 0x0000040000077882 */ /* 0x000fe20000000000 */
[----:B------:R-:W-:Y:S02]  /*0580*/  UMOV UR4, 0x1 ;  /* 0x0000000100047882 */ /* 0x000fe40000000000 */
[----:B------:R-:W-:-:S04]  /*0590*/  UIADD3 UR10, UPT, UPT, -UR4, 0x100000, URZ ;  /* 0x00100000040a7890 */ /* 0x000fc8000fffe1ff */
[----:B------:R-:W-:Y:S02]  /*05a0*/  USHF.L.U32 UR11, UR10, 0xb, URZ ;  /* 0x0000000b0a0b7899 */ /* 0x000fe400080006ff */
[----:B------:R-:W-:Y:S02]  /*05b0*/  USHF.L.U32 UR10, UR10, 0x1, URZ ;  /* 0x000000010a0a7899 */ /* 0x000fe400080006ff */
[----:B-1----:R-:W-:Y:S01]  /*05c0*/  ULEA UR5, UR5, UR7, 0x18 ;  /* 0x0000000705057291 */ /* 0x002fe2000f8ec0ff */
[----:B------:R-:W1:Y:S11]  /*05d0*/  FENCE.VIEW.ASYNC.S ;  /* 0x00000000000073c6 */ /* 0x000e760000000000 */
[----:B-1----:R1:W2:Y:S01]  /*05e0*/  SYNCS.EXCH.64 URZ, [UR5], UR10 ;  /* 0x0000000a05ff75b2 */ /* 0x0022a20008000100 */
[----:B------:R1:W3:Y:S01]  /*05f0*/  SYNCS.EXCH.64 URZ, [UR5+0x88], UR10 ;  /* 0x0000880a05ff75b2 */ /* 0x0002e20008000100 */
[----:B------:R1:W4:Y:S01]  /*0600*/  SYNCS.EXCH.64 URZ, [UR5+0x8], UR10 ;  /* 0x0000080a05ff75b2 */ /* 0x0003220008000100 */
[----:B------:R1:W1:Y:S01]  /*0610*/  SYNCS.EXCH.64 URZ, [UR5+0x90], UR10 ;  /* 0x0000900a05ff75b2 */ /* 0x0002620008000100 */
        /* <DEDUP_REMOVED lines=30> */
[----:B--234-:R-:W-:Y:S01]  /*0800*/  NOP ;  /* 0x0000000000007918 */ /* 0x01cfe20000000000 */
.L_x_10:
[----:B-1----:R-:W-:Y:S05]  /*0810*/  BSYNC.RECONVERGENT B0 ;  /* 0x0000000000007941 */ /* 0x002fea0003800200 */
.L_x_9:
[----:B------:R-:W1:Y:S01]  /*0820*/  SHFL.IDX PT, R2, R73, RZ, 0x1f ;  /* 0x00001fff49027589 */ /* 0x000e6200000e0000 */
[----:B------:R-:W-:Y:S01]  /*0830*/  NOP ;  /* 0x0000000000007918 */ /* 0x000fe20000000000 */
[----:B-1----:R-:W-:-:S13]  /*0840*/  ISETP.NE.AND P0, PT, R2, 0x1, PT ;  /* 0x000000010200780c */ /* 0x002fda0003f05270 */
[----:B------:R-:W-:Y:S05]  /*0850*/  @P0 BRA `(.L_x_11) ;  /* 0x0000000000580947 */ /* 0x000fea0003800000 */
[----:B------:R-:W1:Y:S01]  /*0860*/  S2UR UR7, SR_CgaCtaId ;  /* 0x00000000000779c3 */ /* 0x000e620000008800 */
[----:B------:R-:W-:Y:S01]  /*0870*/  UMOV UR9, 0x400 ;  /* 0x0000040000097882 */ /* 0x000fe20000000000 */
[----:B------:R-:W-:Y:S01]  /*0880*/  UMOV UR5, 0x20 ;  /* 0x0000002000057882 */ /* 0x000fe20000000000 */
[----:B------:R-:W-:Y:S01]  /*0890*/  UMOV UR4, 0x80 ;  /* 0x0000008000047882 */ /* 0x000fe20000000000 */
[----:B------:R-:W-:-:S04]  /*08a0*/  UIADD3 UR10, UPT, UPT, -UR5, 0x100000, URZ ;  /* 0x00100000050a7890 */ /* 0x000fc8000fffe1ff */
[----:B------:R-:W-:Y:S02]  /*08b0*/  USHF.L.U32 UR11, UR10, 0xb, URZ ;  /* 0x0000000b0a0b7899 */ /* 0x000fe400080006ff */
[----:B------:R-:W-:Y:S02]  /*08c0*/  USHF.L.U32 UR10, UR10, 0x1, URZ ;  /* 0x000000010a0a7899 */ /* 0x000fe400080006ff */
[----:B------:R-:W-:-:S04]  /*08d0*/  UIADD3 UR4, UPT, UPT, -UR4, 0x100000, URZ ;  /* 0x0010000004047890 */ /* 0x000fc8000fffe1ff */
[----:B------:R-:W-:Y:S02]  /*08e0*/  USHF.L.U32 UR5, UR4, 0xb, URZ ;  /* 0x0000000b04057899 */ /* 0x000fe400080006ff */
[----:B------:R-:W-:Y:S01]  /*08f0*/  USHF.L.U32 UR4, UR4, 0x1, URZ ;  /* 0x0000000104047899 */ /* 0x000fe200080006ff */
[----:B------:R-:W-:Y:S01]  /*0900*/  ELECT P0, URZ, PT ;  /* 0x0000000000ff782f */ /* 0x000fe20003800000 */
[----:B-1----:R-:W-:Y:S01]  /*0910*/  ULEA UR7, UR7, UR9, 0x18 ;  /* 0x0000000907077291 */ /* 0x002fe2000f8ec0ff */
[----:B------:R-:W1:Y:S11]  /*0920*/  FENCE.VIEW.ASYNC.S ;  /* 0x00000000000073c6 */ /* 0x000e760000000000 */
[----:B-1----:R1:W2:Y:S01]  /*0930*/  SYNCS.EXCH.64 URZ, [UR7+0x110], UR10 ;  /* 0x0001100a07ff75b2 */ /* 0x0022a20008000100 */
[----:B------:R1:W3:Y:S01]  /*0940*/  SYNCS.EXCH.64 URZ, [UR7+0x130], UR4 ;  /* 0x0001300407ff75b2 */ /* 0x0002e20008000100 */
[----:B------:R1:W4:Y:S01]  /*0950*/  SYNCS.EXCH.64 URZ, [UR7+0x118], UR10 ;  /* 0x0001180a07ff75b2 */ /* 0x0003220008000100 */
[----:B------:R1:W1:Y:S01]  /*0960*/  SYNCS.EXCH.64 URZ, [UR7+0x138], UR4 ;  /* 0x0001380407ff75b2 */ /* 0x0002620008000100 */
[----:B------:R1:W1:Y:S01]  /*0970*/  SYNCS.EXCH.64 URZ, [UR7+0x120], UR10 ;  /* 0x0001200a07ff75b2 */ /* 0x0002620008000100 */
[----:B------:R1:W1:Y:S01]  /*0980*/  SYNCS.EXCH.64 URZ, [UR7+0x140], UR4 ;  /* 0x0001400407ff75b2 */ /* 0x0002620008000100 */
[----:B------:R1:W1:Y:S01]  /*0990*/  SYNCS.EXCH.64 URZ, [UR7+0x128], UR10 ;  /* 0x0001280a07ff75b2 */ /* 0x0002620008000100 */
[----:B------:R1:W1:Y:S01]  /*09a0*/  SYNCS.EXCH.64 URZ, [UR7+0x148], UR4 ;  /* 0x0001480407ff75b2 */ /* 0x0002620008000100 */
[----:B------:R-:W-:Y:S01]  /*09b0*/  NOP ;  /* 0x0000000000007918 */ /* 0x000fe20000000000 */
.L_x_11:
[----:B------:R-:W2:Y:S01]  /*09c0*/  SHFL.IDX PT, R2, R73, RZ, 0x1f ;  /* 0x00001fff49027589 */ /* 0x000ea200000e0000 */
[----:B------:R-:W-:Y:S01]  /*09d0*/  NOP ;  /* 0x0000000000007918 */ /* 0x000fe20000000000 */
[----:B--2---:R-:W-:-:S13]  /*09e0*/  ISETP.NE.AND P0, PT, R2, 0x3, PT ;  /* 0x000000030200780c */ /* 0x004fda0003f05270 */
[----:B------:R-:W-:Y:S05]  /*09f0*/  @P0 BRA `(.L_x_12) ;  /* 0x0000000000300947 */ /* 0x000fea0003800000 */
[----:B-1----:R-:W1:Y:S01]  /*0a00*/  S2UR UR5, SR_CgaCtaId ;  /* 0x00000000000579c3 */ /* 0x002e620000008800 */
[----:B------:R-:W-:Y:S01]  /*0a10*/  UMOV UR7, 0x400 ;  /* 0x0000040000077882 */ /* 0x000fe20000000000 */
[----:B------:R-:W-:Y:S01]  /*0a20*/  UMOV UR4, 0x20 ;  /* 0x0000002000047882 */ /* 0x000fe20000000000 */
[----:B------:R-:W-:Y:S01]  /*0a30*/  ELECT P0, URZ, PT ;  /* 0x0000000000ff782f */ /* 0x000fe20003800000 */
[----:B------:R-:W-:-:S04]  /*0a40*/  UIADD3 UR10, UPT, UPT, -UR4, 0x100000, URZ ;  /* 0x00100000040a7890 */ /* 0x000fc8000fffe1ff */
[----:B------:R-:W-:Y:S02]  /*0a50*/  USHF.L.U32 UR11, UR10, 0xb, URZ ;  /* 0x0000000b0a0b7899 */ /* 0x000fe400080006ff */
[----:B------:R-:W-:Y:S02]  /*0a60*/  USHF.L.U32 UR10, UR10, 0x1, URZ ;  /* 0x000000010a0a7899 */ /* 0x000fe400080006ff */
[----:B-1----:R-:W-:Y:S01]  /*0a70*/  ULEA UR5, UR5, UR7, 0x18 ;  /* 0x0000000705057291 */ /* 0x002fe2000f8ec0ff */
[----:B------:R-:W1:Y:S11]  /*0a80*/  FENCE.VIEW.ASYNC.S ;  /* 0x00000000000073c6 */ /* 0x000e760000000000 */
[----:B-1----:R2:W1:Y:S01]  /*0a90*/  SYNCS.EXCH.64 URZ, [UR5+0x150], UR10 ;  /* 0x0001500a05ff75b2 */ /* 0x0024620008000100 */
[----:B------:R2:W1:Y:S02]  /*0aa0*/  SYNCS.EXCH.64 URZ, [UR5+0x158], UR10 ;  /* 0x0001580a05ff75b2 */ /* 0x0004640008000100 */
[----:B--2---:R-:W-:Y:S01]  /*0ab0*/  NOP ;  /* 0x0000000000007918 */ /* 0x004fe20000000000 */
.L_x_12:
[----:B------:R-:W2:Y:S01]  /*0ac0*/  SHFL.IDX PT, R2, R73, RZ, 0x1f ;  /* 0x00001fff49027589 */ /* 0x000ea200000e0000 */
[----:B------:R-:W-:Y:S01]  /*0ad0*/  NOP ;  /* 0x0000000000007918 */ /* 0x000fe20000000000 */
[----:B--2---:R-:W-:-:S13]  /*0ae0*/  ISETP.NE.AND P0, PT, R2, 0x4, PT ;  /* 0x000000040200780c */ /* 0x004fda0003f05270 */
[----:B------:R-:W-:Y:S05]  /*0af0*/  @P0 BRA `(.L_x_13) ;  /* 0x0000000000440947 */ /* 0x000fea0003800000 */
[----:B-1----:R-:W1:Y:S01]  /*0b00*/  S2UR UR5, SR_CgaCtaId ;  /* 0x00000000000579c3 */ /* 0x002e620000008800 */
[----:B------:R-:W-:Y:S01]  /*0b10*/  UMOV UR9, 0x100 ;  /* 0x0000010000097882 */ /* 0x000fe20000000000 */
[----:B------:R-:W-:Y:S01]  /*0b20*/  UMOV UR7, 0x400 ;  /* 0x0000040000077882 */ /* 0x000fe20000000000 */
[----:B------:R-:W-:Y:S01]  /*0b30*/  USEL UR9, UR9, 0xe0, UP2 ;  /* 0x000000e009097887 */ /* 0x000fe20009000000 */
[----:B------:R-:W-:Y:S01]  /*0b40*/  UMOV UR4, 0x1 ;  /* 0x0000000100047882 */ /* 0x000fe20000000000 */
[----:B------:R-:W-:Y:S01]  /*0b50*/  ELECT P0, URZ, PT ;  /* 0x0000000000ff782f */ /* 0x000fe20003800000 */
[----:B------:R-:W-:-:S04]  /*0b60*/  UIADD3 UR10, UPT, UPT, -UR4, 0x100000, URZ ;  /* 0x00100000040a7890 */ /* 0x000fc8000fffe1ff */
[----:B------:R-:W-:Y:S02]  /*0b70*/  USHF.L.U32 UR11, UR10, 0xb, URZ ;  /* 0x0000000b0a0b7899 */ /* 0x000fe400080006ff */
[----:B------:R-:W-:Y:S02]  /*0b80*/  USHF.L.U32 UR10, UR10, 0x1, URZ ;  /* 0x000000010a0a7899 */ /* 0x000fe400080006ff */
        /* <DEDUP_REMOVED lines=8> */
.L_x_13:
[----:B------:R-:W2:Y:S01]  /*0c10*/  SHFL.IDX PT, R2, R73, RZ, 0x1f ;  /* 0x00001fff49027589 */ /* 0x000ea200000e0000 */
[----:B------:R-:W-:Y:S01]  /*0c20*/  NOP ;  /* 0x0000000000007918 */ /* 0x000fe20000000000 */
[----:B--2---:R-:W-:-:S13]  /*0c30*/  ISETP.NE.AND P0, PT, R2, 0x5, PT ;  /* 0x000000050200780c */ /* 0x004fda0003f05270 */
[----:B------:R-:W-:Y:S05]  /*0c40*/  @P0 BRA `(.L_x_14) ;  /* 0x0000000000480947 */ /* 0x000fea0003800000 */
[----:B-1----:R-:W1:Y:S01]  /*0c50*/  S2UR UR7, SR_CgaCtaId ;  /* 0x00000000000779c3 */ /* 0x002e620000008800 */
        /* <DEDUP_REMOVED lines=12> */
[----:B-1----:R2:W1:Y:S01]  /*0d20*/  SYNCS.EXCH.64 URZ, [UR7+0x170], UR10 ;  /* 0x0001700a07ff75b2 */ /* 0x0024620008000100 */
[----:B------:R2:W1:Y:S01]  /*0d30*/  SYNCS.EXCH.64 URZ, [UR7+0x180], UR4 ;  /* 0x0001800407ff75b2 */ /* 0x0004620008000100 */
[----:B------:R2:W1:Y:S01]  /*0d40*/  SYNCS.EXCH.64 URZ, [UR7+0x178], UR10 ;  /* 0x0001780a07ff75b2 */ /* 0x0004620008000100 */
[----:B------:R2:W1:Y:S02]  /*0d50*/  SYNCS.EXCH.64 URZ, [UR7+0x188], UR4 ;  /* 0x0001880407ff75b2 */ /* 0x0004640008000100 */
[----:B--2---:R-:W-:Y:S01]  /*0d60*/  NOP ;  /* 0x0000000000007918 */ /* 0x004fe20000000000 */
.L_x_14:
[----:B-1----:R-:W1:Y:S01]  /*0d70*/  S2UR UR5, SR_CTAID.X ;  /* 0x00000000000579c3 */ /* 0x002e620000002500 */
[----:B------:R-:W-:-:S05]  /*0d80*/  CS2R.32 R64, SR_CgaSize ;  /* 0x0000000000407805 */ /* 0x000fca0000008a00 */
[----:B------:R-:W-:-:S05]  /*0d90*/  IMAD R64, R64, -0xa0, RZ ;  /* 0xffffff6040407824 */ /* 0x000fca00078e02ff */
[----:B------:R-:W-:-:S14]  /*0da0*/  R2UR UR9, R64 ;  /* 0x00000000400972ca */ /* 0x000fdc00000e0000 */
[----:B------:R-:W2:Y:S01]  /*0db0*/  LDCU UR9, c[0x0][UR9+0x2b0] ;  /* 0x00005600090977ac */ /* 0x000ea20008000800 */
[----:B------:R-:W-:Y:S01]  /*0dc0*/  NOP ;  /* 0x0000000000007918 */ /* 0x000fe20000000000 */
[----:B------:R-:W-:-:S05]  /*0dd0*/  CS2R.32 R64, SR_CgaSize ;  /* 0x0000000000407805 */ /* 0x000fca0000008a00 */
[----:B------:R-:W-:-:S05]  /*0de0*/  IMAD R64, R64, -0xa0, RZ ;  /* 0xffffff6040407824 */ /* 0x000fca00078e02ff */
[----:B------:R-:W-:-:S14]  /*0df0*/  R2UR UR7, R64 ;  /* 0x00000000400772ca */ /* 0x000fdc00000e0000 */
[----:B------:R-:W3:Y:S01]  /*0e00*/  LDCU UR7, c[0x0][UR7+0x2b4] ;  /* 0x00005680070777ac */ /* 0x000ee20008000800 */
[----:B------:R-:W4:Y:S08]  /*0e10*/  S2UR UR4, SR_CTAID.Y ;  /* 0x00000000000479c3 */ /* 0x000f300000002600 */
[----:B------:R-:W3:Y:S01]  /*0e20*/  LDC R9, c[0x0][0xb24] ;  /* 0x0002c900ff097b82 */ /* 0x000ee20000000800 */
[----:B-1----:R-:W-:-:S02]  /*0e30*/  I2FP.F32.U32 R4, UR5 ;  /* 0x0000000500047c45 */ /* 0x002fc40008201000 */
[----:B------:R-:W-:-:S05]  /*0e40*/  CS2R.32 R5, SR_CgaSize ;  /* 0x0000000000057805 */ /* 0x000fca0000008a00 */
[----:B------:R-:W-:-:S06]  /*0e50*/  IMAD R5, R5, -0xa0, RZ ;  /* 0xffffff6005057824 */ /* 0x000fcc00078e02ff */
[----:B------:R-:W1:Y:S01]  /*0e60*/  LDC R5, c[0x0][R5+0x2a0] ;  /* 0x0000a80005057b82 */ /* 0x000e620000000800 */
[----:B------:R-:W-:Y:S01]  /*0e70*/  MOV R19, UR5 ;  /* 0x0000000500137c02 */ /* 0x000fe20008000f00 */
[----:B--2---:R-:W-:Y:S01]  /*0e80*/  FMUL R4, R4, UR9 ;  /* 0x0000000904047c20 */ /* 0x004fe20008400000 */
[----:B----4-:R-:W-:Y:S02]  /*0e90*/  I2FP.F32.U32 R2, UR4 ;  /* 0x0000000400027c45 */ /* 0x010fe40008201000 */
[----:B------:R-:W-:-:S05]  /*0ea0*/  CS2R.32 R3, SR_CgaSize ;  /* 0x0000000000037805 */ /* 0x000fca0000008a00 */
[----:B------:R-:W-:-:S06]  /*0eb0*/  IMAD R3, R3, -0xa0, RZ ;  /* 0xffffff6003037824 */ /* 0x000fcc00078e02ff */
[----:B------:R-:W2:Y:S01]  /*0ec0*/  LDC R3, c[0x0][R3+0x2a4] ;  /* 0x0000a90003037b82 */ /* 0x000ea20000000800 */
[----:B------:R-:W4:Y:S01]  /*0ed0*/  F2I.U32.TRUNC.NTZ R64, R4 ;  /* 0x0000000400407305 */ /* 0x000f22000020f000 */
[----:B------:R-:W-:Y:S01]  /*0ee0*/  MOV R16, UR4 ;  /* 0x0000000400107c02 */ /* 0x000fe20008000f00 */
[----:B---3--:R-:W-:-:S05]  /*0ef0*/  FMUL R2, R2, UR7 ;  /* 0x0000000702027c20 */ /* 0x008fca0008400000 */
[----:B------:R-:W-:Y:S01]  /*0f00*/  BAR.SYNC.DEFER_BLOCKING 0x0 ;  /* 0x0000000000007b1d */ /* 0x000fe20000010000 */
[----:B------:R-:W-:-:S05]  /*0f10*/  ISETP.GE.AND P0, PT, R9, 0x1, PT ;  /* 0x000000010900780c */ /* 0x000fca0003f06270 */
[----:B------:R-:W3:Y:S02]  /*0f20*/  F2I.U32.TRUNC.NTZ R62, R2 ;  /* 0x00000002003e7305 */ /* 0x000ee4000020f000 */
[----:B------:R-:W2:Y:S01]  /*0f30*/  S2UR UR57, SR_CTAID.Z ;  /* 0x00000000003979c3 */ /* 0x000ea20000002700 */
[----:B----4-:R-:W-:-:S05]  /*0f40*/  IADD3 R64, PT, PT, -R64, RZ, RZ ;  /* 0x000000ff40407210 */ /* 0x010fca0007ffe1ff */
[----:B-1----:R-:W-:Y:S01]  /*0f50*/  IMAD R64, R5, R64, UR5 ;  /* 0x0000000505407e24 */ /* 0x002fe2000f8e0240 */
[----:B---3--:R-:W-:-:S05]  /*0f60*/  IADD3 R62, PT, PT, -R62, RZ, RZ ;  /* 0x000000ff3e3e7210 */ /* 0x008fca0007ffe1ff */
[----:B--2---:R-:W-:Y:S01]  /*0f70*/  IMAD R62, R3, R62, UR4 ;  /* 0x00000004033e7e24 */ /* 0x004fe2000f8e023e */
[----:B------:R-:W-:Y:S06]  /*0f80*/  @!P0 BRA `(.L_x_15) ;  /* 0x0000000000b88947 */ /* 0x000fec0003800000 */
[----:B------:R-:W1:Y:S01]  /*0f90*/  LDC.64 R4, c[0x0][0xb18] ;  /* 0x0002c600ff047b82 */ /* 0x000e620000000a00 */
[----:B------:R-:W-:-:S07]  /*0fa0*/  ISETP.NE.AND P0, PT, R9, 0x1, PT ;  /* 0x000000010900780c */ /* 0x000fce0003f05270 */
[----:B------:R-:W2:Y:S08]  /*0fb0*/  LDC R10, c[0x0][0xb0c] ;  /* 0x0002c300ff0a7b82 */ /* 0x000eb00000000800 */
[----:B------:R-:W3:Y:S08]  /*0fc0*/  LDC R11, c[0x0][0x370] ;  /* 0x0000dc00ff0b7b82 */ /* 0x000ef00000000800 */
[----:B------:R-:W4:Y:S01]  /*0fd0*/  LDC R12, c[0x0][0x374] ;  /* 0x0000dd00ff0c7b82 */ /* 0x000f220000000800 */
[----:B-1----:R-:W-:-:S07]  /*0fe0*/  ISETP.NE.AND P1, PT, R4, 0x1, PT ;  /* 0x000000010400780c */ /* 0x002fce0003f25270 */
[----:B------:R-:W3:Y:S01]  /*0ff0*/  LDC.64 R6, c[0x0][0xb10] ;  /* 0x0002c400ff067b82 */ /* 0x000ee20000000a00 */
[----:B--2---:R-:W-:-:S07]  /*1000*/  ISETP.NE.AND P2, PT, R10, 0x1, PT ;  /* 0x000000010a00780c */ /* 0x004fce0003f45270 */
[----:B------:R-:W1:Y:S08]  /*1010*/  LDC R8, c[0x0][0xb20] ;  /* 0x0002c800ff087b82 */ /* 0x000e700000000800 */
[----:B------:R-:W2:Y:S01]  /*1020*/  LDC.64 R2, c[0x0][0xb28] ;  /* 0x0002ca00ff027b82 */ /* 0x000ea20000000a00 */
[----:B----4-:R-:W-:-:S04]  /*1030*/  IMAD.HI.U32 R13, R12, R5, RZ ;  /* 0x000000050c0d7227 */ /* 0x010fc800078e00ff */
[----:B------:R-:W-:-:S04]  /*1040*/  IMAD.HI.U32 R5, R16, R5, RZ ;  /* 0x0000000510057227 */ /* 0x000fc800078e00ff */
[----:B---3--:R-:W-:-:S04]  /*1050*/  IMAD.HI.U32 R14, R11, R6, RZ ;  /* 0x000000060b0e7227 */ /* 0x008fc800078e00ff */
[C---:B------:R-:W-:Y:S01]  /*1060*/  IMAD.HI.U32 R18, R19.reuse, R6, RZ ;  /* 0x0000000613127227 */ /* 0x040fe200078e00ff */
[-C--:B------:R-:W-:Y:S02]  /*1070*/  @P2 SHF.R.U32.HI R11, RZ, R7.reuse, R14 ;  /* 0x00000007ff0b2219 */ /* 0x080fe4000001160e */
[-C--:B-1----:R-:W-:Y:S02]  /*1080*/  @P1 SHF.R.U32.HI R12, RZ, R8.reuse, R13 ;  /* 0x00000008ff0c1219 */ /* 0x082fe4000001160d */
[----:B------:R-:W-:Y:S02]  /*1090*/  SHF.R.U32.HI R5, RZ, R8, R5 ;  /* 0x00000008ff057219 */ /* 0x000fe40000011605 */
[----:B------:R-:W-:Y:S02]  /*10a0*/  SHF.R.U32.HI R18, RZ, R7, R18 ;  /* 0x00000007ff127219 */ /* 0x000fe40000011612 */
[----:B------:R-:W-:Y:S01]  /*10b0*/  SEL R5, R16, R5, !P1 ;  /* 0x0000000510057207 */ /* 0x000fe20004800000 */
[----:B--2---:R-:W-:Y:S01]  /*10c0*/  IMAD.HI.U32 R14, R12, R2, RZ ;  /* 0x000000020c0e7227 */ /* 0x004fe200078e00ff */
[----:B------:R-:W-:-:S02]  /*10d0*/  SEL R7, R19, R18, !P2 ;  /* 0x0000001213077207 */ /* 0x000fc40005000000 */
[----:B------:R-:W-:Y:S01]  /*10e0*/  IADD3 R13, PT, PT, -R5, RZ, RZ ;  /* 0x000000ff050d7210 */ /* 0x000fe20007ffe1ff */
[----:B------:R-:W-:Y:S01]  /*10f0*/  IMAD.HI.U32 R6, R11, R2, RZ ;  /* 0x000000020b067227 */ /* 0x000fe200078e00ff */
[----:B------:R-:W-:-:S03]  /*1100*/  @P0 SHF.R.U32.HI R12, RZ, R3, R14 ;  /* 0x00000003ff0c0219 */ /* 0x000fc6000001160e */
[----:B------:R-:W-:Y:S01]  /*1110*/  IMAD R13, R4, R13, R16 ;  /* 0x0000000d040d7224 */ /* 0x000fe200078e0210 */
[----:B------:R-:W-:Y:S01]  /*1120*/  @P0 SHF.R.U32.HI R11, RZ, R3, R6 ;  /* 0x00000003ff0b0219 */ /* 0x000fe20000011606 */
[----:B------:R-:W-:-:S04]  /*1130*/  IMAD R12, R12, R9, RZ ;  /* 0x000000090c0c7224 */ /* 0x000fc800078e02ff */
[----:B------:R-:W-:Y:S01]  /*1140*/  IMAD R6, R11, R9, RZ ;  /* 0x000000090b067224 */ /* 0x000fe200078e02ff */
[----:B------:R-:W-:-:S04]  /*1150*/  ISETP.GE.AND P1, PT, R5, R12, PT ;  /* 0x0000000c0500720c */ /* 0x000fc80003f26270 */
[----:B------:R-:W-:Y:S01]  /*1160*/  ISETP.GE.OR P1, PT, R7, R6, P1 ;  /* 0x000000060700720c */ /* 0x000fe20000f26670 */
[----:B------:R-:W-:-:S05]  /*1170*/  IMAD.HI.U32 R6, R5, R2, RZ ;  /* 0x0000000205067227 */ /* 0x000fca00078e00ff */
[----:B------:R-:W-:-:S04]  /*1180*/  SHF.R.U32.HI R6, RZ, R3, R6 ;  /* 0x00000003ff067219 */ /* 0x000fc80000011606 */
[----:B------:R-:W-:-:S03]  /*1190*/  SEL R6, R5, R6, !P0 ;  /* 0x0000000605067207 */ /* 0x000fc60004000000 */
[----:B------:R-:W-:Y:S01]  /*11a0*/  @!P1 IMAD.HI.U32 R8, R7, R2, RZ ;  /* 0x0000000207089227 */ /* 0x000fe200078e00ff */
[----:B------:R-:W-:-:S04]  /*11b0*/  IADD3 R2, PT, PT, -R6, RZ, RZ ;  /* 0x000000ff06027210 */ /* 0x000fc80007ffe1ff */
[----:B------:R-:W-:Y:S01]  /*11c0*/  @!P1 SHF.R.U32.HI R8, RZ, R3, R8 ;  /* 0x00000003ff089219 */ /* 0x000fe20000011608 */
[----:B------:R-:W-:-:S03]  /*11d0*/  IMAD R2, R9, R2, R5 ;  /* 0x0000000209027224 */ /* 0x000fc600078e0205 */
[----:B------:R-:W-:-:S05]  /*11e0*/  @!P1 SEL R3, R7, R8, !P0 ;  /* 0x0000000807039207 */ /* 0x000fca0004000000 */
[--C-:B------:R-:W-:Y:S02]  /*11f0*/  @!P1 IMAD.IADD R6, R6, 0x1, -R3.reuse ;  /* 0x0000000106069824 */ /* 0x100fe400078e0a03 */
[----:B------:R-:W-:Y:S01]  /*1200*/  @!P1 IMAD R3, R2, R11, R3 ;  /* 0x0000000b02039224 */ /* 0x000fe200078e0203 */
[----:B------:R-:W-:Y:S01]  /*1210*/  IADD3 R2, PT, PT, -R7, RZ, RZ ;  /* 0x000000ff07027210 */ /* 0x000fe20007ffe1ff */
[----:B------:R-:W-:Y:S02]  /*1220*/  @!P1 IMAD R5, R6, R9, R7 ;  /* 0x0000000906059224 */ /* 0x000fe400078e0207 */
[----:B------:R-:W-:Y:S02]  /*1230*/  @!P1 IMAD.MOV.U32 R7, RZ, RZ, R3 ;  /* 0x000000ffff079224 */ /* 0x000fe400078e0003 */
[----:B------:R-:W-:Y:S02]  /*1240*/  IMAD R2, R10, R2, R19 ;  /* 0x000000020a027224 */ /* 0x000fe400078e0213 */
[----:B------:R-:W-:-:S02]  /*1250*/  IMAD R16, R5, R4, R13 ;  /* 0x0000000405107224 */ /* 0x000fc400078e020d */
[----:B------:R-:W-:Y:S02]  /*1260*/  IMAD R19, R7, R10, R2 ;  /* 0x0000000a07137224 */ /* 0x000fe400078e0202 */
.L_x_15:
[----:B------:R-:W1:Y:S01]  /*1270*/  LDCU UR4, c[0x0][0xb30] ;  /* 0x00016600ff0477ac */ /* 0x000e620008000800 */
[----:B------:R-:W2:Y:S08]  /*1280*/  S2UR UR45, SR_CgaCtaId ;  /* 0x00000000002d79c3 */ /* 0x000eb00000008800 */
[----:B------:R-:W3:Y:S01]  /*1290*/  LDC R26, c[0x0][0xb24] ;  /* 0x0002c900ff1a7b82 */ /* 0x000ee20000000800 */
[----:B-1----:R-:W-:-:S09]  /*12a0*/  UISETP.NE.AND UP1, UPT, UR4, 0x1, UPT ;  /* 0x000000010400788c */ /* 0x002fd2000bf25270 */
[----:B--2---:R-:W-:Y:S05]  /*12b0*/  BRA.U UP1, `(.L_x_16) ;  /* 0x0000000101407547 */ /* 0x004fea000b800000 */
[----:B------:R-:W1:Y:S08]  /*12c0*/  LDC.64 R4, c[0x0][0xb10] ;  /* 0x0002c400ff047b82 */ /* 0x000e700000000a00 */
[----:B------:R-:W2:Y:S08]  /*12d0*/  LDC.64 R2, c[0x0][0xb18] ;  /* 0x0002c600ff027b82 */ /* 0x000eb00000000a00 */
[----:B------:R-:W4:Y:S08]  /*12e0*/  LDC R6, c[0x0][0xb20] ;  /* 0x0002c800ff067b82 */ /* 0x000f300000000800 */
[----:B------:R-:W3:Y:S01]  /*12f0*/  LDC R8, c[0x0][0xb0c] ;  /* 0x0002c300ff087b82 */ /* 0x000ee20000000800 */
[----:B-1----:R-:W-:-:S05]  /*1300*/  IMAD.HI.U32 R4, R19, R4, RZ ;  /* 0x0000000413047227 */ /* 0x002fca00078e00ff */
[----:B------:R-:W-:Y:S01]  /*1310*/  SHF.R.U32.HI R4, RZ, R5, R4 ;  /* 0x00000005ff047219 */ /* 0x000fe20000011604 */
[----:B--2---:R-:W-:Y:S01]  /*1320*/  IMAD.HI.U32 R3, R16, R3, RZ ;  /* 0x0000000310037227 */ /* 0x004fe200078e00ff */
[----:B------:R-:W-:-:S04]  /*1330*/  ISETP.NE.AND P0, PT, R2, 0x1, PT ;  /* 0x000000010200780c */ /* 0x000fc80003f05270 */
[----:B----4-:R-:W-:-:S04]  /*1340*/  SHF.R.U32.HI R3, RZ, R6, R3 ;  /* 0x00000006ff037219 */ /* 0x010fc80000011603 */
[----:B------:R-:W-:Y:S02]  /*1350*/  SEL R3, R16, R3, !P0 ;  /* 0x0000000310037207 */ /* 0x000fe40004000000 */
[----:B---3--:R-:W-:-:S04]  /*1360*/  ISETP.NE.AND P1, PT, R8, 0x1, PT ;  /* 0x000000010800780c */ /* 0x008fc80003f25270 */
[----:B------:R-:W-:-:S05]  /*1370*/  SEL R4, R19, R4, !P1 ;  /* 0x0000000413047207 */ /* 0x000fca0004800000 */
[----:B------:R-:W-:Y:S02]  /*1380*/  IMAD.IADD R5, R3, 0x1, -R4 ;  /* 0x0000000103057824 */ /* 0x000fe400078e0a04 */
[----:B------:R-:W-:Y:S02]  /*1390*/  IMAD.IADD R3, R4, 0x1, -R3 ;  /* 0x0000000104037824 */ /* 0x000fe400078e0a03 */
[----:B------:R-:W-:Y:S02]  /*13a0*/  IMAD R19, R5, R8, R19 ;  /* 0x0000000805137224 */ /* 0x000fe400078e0213 */
[----:B------:R-:W-:-:S07]  /*13b0*/  IMAD R16, R3, R2, R16 ;  /* 0x0000000203107224 */ /* 0x000fce00078e0210 */
.L_x_16:
[----:B------:R-:W-:Y:S01]  /*13c0*/  BAR.SYNC.DEFER_BLOCKING 0x0 ;  /* 0x0000000000007b1d */ /* 0x000fe20000010000 */
[----:B------:R-:W-:Y:S01]  /*13d0*/  UISETP.NE.AND UP1, UPT, UR8, 0x2, UPT ;  /* 0x000000020800788c */ /* 0x000fe2000bf25270 */
[----:B------:R-:W-:Y:S02]  /*13e0*/  ISETP.NE.OR P5, PT, R0, 0x2, !P5 ;  /* 0x000000020000780c */ /* 0x000fe40006fa5670 */
[----:B------:R-:W-:-:S06]  /*13f0*/  LOP3.LUT R2, R72, 0x1f, RZ, 0xc0, !PT ;  /* 0x0000001f48027812 */ /* 0x000fcc00078ec0ff */
[----:B------:R-:W-:Y:S05]  /*1400*/  BRA.U UP1, `(.L_x_17) ;  /* 0x0000001d01ec7547 */ /* 0x000fea000b800000 */
[----:B------:R-:W1:Y:S01]  /*1410*/  LDCU UR6, c[0x0][0x388] ;  /* 0x00007100ff0677ac */ /* 0x000e620008000800 */
[----:B------:R-:W2:Y:S01]  /*1420*/  LDC R11, c[0x0][0x370] ;  /* 0x0000dc00ff0b7b82 */ /* 0x000ea20000000800 */
[----:B------:R-:W-:Y:S01]  /*1430*/  PLOP3.LUT P0, PT, PT, PT, UP2, 0x80, 0x8 ;  /* 0x000000000008781c */ /* 0x000fe20003f0f028 */
[----:B------:R-:W-:Y:S01]  /*1440*/  IMAD.MOV.U32 R10, RZ, RZ, RZ ;  /* 0x000000ffff0a7224 */ /* 0x000fe200078e00ff */
[----:B------:R-:W4:Y:S01]  /*1450*/  LDCU UR4, c[0x0][0x38c] ;  /* 0x00007180ff0477ac */ /* 0x000f220008000800 */
[----:B------:R-:W-:Y:S02]  /*1460*/  ISETP.EQ.OR P4, PT, R2, RZ, P5 ;  /* 0x000000ff0200720c */ /* 0x000fe40002f82670 */
[----:B------:R-:W-:Y:S01]  /*1470*/  PLOP3.LUT P0, PT, P0, PT, PT, 0x8, 0x80 ;  /* 0x000000000080781c */ /* 0x000fe2000070e170 */
[----:B------:R-:W3:Y:S01]  /*1480*/  LDCU UR41, c[0x0][0x390] ;  /* 0x00007200ff2977ac */ /* 0x000ee20008000800 */
[----:B------:R-:W2:Y:S01]  /*1490*/  LDC R0, c[0x0][0x374] ;  /* 0x0000dd00ff007b82 */ /* 0x000ea20000000800 */
[----:B------:R-:W2:Y:S01]  /*14a0*/  LDCU.64 UR42, c[0x0][0x348] ;  /* 0x00006900ff2a77ac */ /* 0x000ea20008000a00 */
[----:B------:R-:W-:Y:S01]  /*14b0*/  UMOV UR39, 0x1 ;  /* 0x0000000100277882 */ /* 0x000fe20000000000 */
[----:B------:R-:W-:Y:S01]  /*14c0*/  UMOV UR38, URZ ;  /* 0x000000ff00267c82 */ /* 0x000fe20008000000 */
[----:B-1----:R-:W-:Y:S01]  /*14d0*/  UIADD3 UR6, UPT, UPT, UR6, 0x1f, URZ ;  /* 0x0000001f06067890 */ /* 0x002fe2000fffe0ff */
[----:B------:R-:W-:Y:S01]  /*14e0*/  UMOV UR28, URZ ;  /* 0x000000ff001c7c82 */ /* 0x000fe20008000000 */
[----:B------:R-:W-:-:S02]  /*14f0*/  UMOV UR31, URZ ;  /* 0x000000ff001f7c82 */ /* 0x000fc40008000000 */
[----:B------:R-:W-:-:S04]  /*1500*/  USHF.R.S32.HI UR5, URZ, 0x1f, UR6 ;  /* 0x0000001fff057899 */ /* 0x000fc80008011406 */
[----:B------:R-:W-:-:S04]  /*1510*/  ULEA.HI UR5, UR5, UR6, URZ, 0x5 ;  /* 0x0000000605057291 */ /* 0x000fc8000f8f28ff */
[----:B------:R-:W-:-:S04]  /*1520*/  USHF.R.S32.HI UR5, URZ, 0x5, UR5 ;  /* 0x00000005ff057899 */ /* 0x000fc80008011405 */
[----:B----4-:R-:W-:-:S04]  /*1530*/  UIMAD UR4, UR5, UR4, URZ ;  /* 0x00000004050472a4 */ /* 0x010fc8000f8e02ff */
[----:B---3--:R-:W-:-:S04]  /*1540*/  UIMAD UR41, UR4, UR41, URZ ;  /* 0x00000029042972a4 */ /* 0x008fc8000f8e02ff */
[----:B------:R-:W-:Y:S02]  /*1550*/  UISETP.NE.AND UP1, UPT, UR41, URZ, UPT ;  /* 0x000000ff2900728c */ /* 0x000fe4000bf25270 */
[----:B------:R-:W-:-:S04]  /*1560*/  UISETP.LT.U32.AND UP0, UPT, UR41, 0x11, UPT ;  /* 0x000000112900788c */ /* 0x000fc8000bf01070 */
[----:B------:R-:W-:-:S04]  /*1570*/  USEL UR40, UR41, 0x11, UP0 ;  /* 0x0000001129287887 */ /* 0x000fc80008000000 */
[----:B------:R-:W-:Y:S02]  /*1580*/  UIADD3 UR23, UPT, UPT, UR40, -0x1, URZ ;  /* 0xffffffff28177890 */ /* 0x000fe4000fffe0ff */
[----:B------:R-:W-:Y:S02]  /*1590*/  @!UP1 UIADD3 UR23, UPT, UPT, UR40, URZ, URZ ;  /* 0x000000ff28179290 */ /* 0x000fe4000fffe0ff */
[----:B------:R-:W-:Y:S02]  /*15a0*/  UIADD3 UR40, UPT, UPT, UR41, -UR40, URZ ;  /* 0x8000002829287290 */ /* 0x000fe4000fffe0ff */
[----:B--2---:R-:W-:-:S12]  /*15b0*/  UIADD3 UR23, UPT, UPT, UR23, 0x1, URZ ;  /* 0x0000000117177890 */ /* 0x004fd8000fffe0ff */
.L_x_33:
[----:B------:R-:W1:Y:S01]  /*15c0*/  S2UR UR22, SR_CgaCtaId ;  /* 0x00000000001679c3 */ /* 0x000e620000008800 */
[----:B------:R-:W-:Y:S01]  /*15d0*/  UMOV UR4, 0x400 ;  /* 0x0000040000047882 */ /* 0x000fe20000000000 */
[----:B------:R-:W-:Y:S01]  /*15e0*/  IMAD.U32 R2, RZ, RZ, UR39 ;  /* 0x00000027ff027e24 */ /* 0x000fe2000f8e00ff */
[----:B------:R-:W-:Y:S01]  /*15f0*/  UISETP.NE.AND UP0, UPT, UR41, URZ, UPT ;  /* 0x000000ff2900728c */ /* 0x000fe2000bf05270 */
[----:B------:R-:W-:Y:S01]  /*1600*/  R2UR UR34, R16 ;  /* 0x00000000102272ca */ /* 0x000fe200000e0000 */
[----:B------:R-:W-:Y:S01]  /*1610*/  IMAD.SHL.U32 R19, R19, 0x40, RZ ;  /* 0x0000004013137824 */ /* 0x000fe200078e00ff */
[----:B------:R-:W-:Y:S01]  /*1620*/  UMOV UR30, URZ ;  /* 0x000000ff001e7c82 */ /* 0x000fe20008000000 */
[----:B------:R-:W-:Y:S01]  /*1630*/  SHF.L.U32 R2, R2, 0x1f, RZ ;  /* 0x0000001f02027819 */ /* 0x000fe200000006ff */
[----:B------:R-:W-:Y:S01]  /*1640*/  UMOV UR37, URZ ;  /* 0x000000ff00257c82 */ /* 0x000fe20008000000 */
[----:B------:R-:W-:-:S08]  /*1650*/  UMOV UR36, URZ ;  /* 0x000000ff00247c82 */ /* 0x000fd00008000000 */
[----:B------:R-:W-:Y:S02]  /*1660*/  USHF.L.U32 UR34, UR34, 0x7, URZ ;  /* 0x0000000722227899 */ /* 0x000fe400080006ff */
[----:B-1----:R-:W-:-:S04]  /*1670*/  ULEA UR22, UR22, UR4, 0x18 ;  /* 0x0000000416167291 */ /* 0x002fc8000f8ec0ff */
[----:B------:R-:W-:-:S09]  /*1680*/  ULEA UR4, UR38, UR22, 0x3 ;  /* 0x0000001626047291 */ /* 0x000fd2000f8e18ff */
[----:B--2---:R1:W2:Y:S01]  /*1690*/  SYNCS.PHASECHK.TRANS64.TRYWAIT P2, [UR4+0x88], R2 ;  /* 0x00008802ff0075a7 */ /* 0x0042a20008041104 */
[----:B---3--:R-:W-:Y:S05]  /*16a0*/  BRA.U !UP0, `(.L_x_18) ;  /* 0x0000000508887547 */ /* 0x008fea000b800000 */
[----:B------:R-:W3:Y:S01]  /*16b0*/  LDC.64 R8, c[0x0][0x480] ;  /* 0x00012000ff087b82 */ /* 0x000ee20000000a00 */
[----:B------:R-:W4:Y:S01]  /*16c0*/  LDCU UR24, c[0x0][0x390] ;  /* 0x00007200ff1877ac */ /* 0x000f220008000800 */
[----:B------:R-:W2:Y:S06]  /*16d0*/  LDCU UR25, c[0x0][0x38c] ;  /* 0x00007180ff1977ac */ /* 0x000eac0008000800 */
[----:B------:R-:W4:Y:S01]  /*16e0*/  LDC.64 R6, c[0x0][0x488] ;  /* 0x00012200ff067b82 */ /* 0x000f220000000a00 */
[----:B------:R-:W2:Y:S01]  /*16f0*/  LDCU.64 UR14, c[0x0][0x4b8] ;  /* 0x00009700ff0e77ac */ /* 0x000ea20008000a00 */
[----:B------:R-:W-:-:S02]  /*1700*/  UIADD3 UR31, UPT, UPT, UR23, UR28, URZ ;  /* 0x0000001c171f7290 */ /* 0x000fc4000fffe0ff */
[----:B------:R-:W-:-:S04]  /*1710*/  UIADD3 UR10, UPT, UPT, UR34, 0x40, URZ ;  /* 0x00000040220a7890 */ /* 0x000fc8000fffe0ff */
[----:B-1----:R-:W1:Y:S01]  /*1720*/  LDC.64 R2, c[0x0][0x490] ;  /* 0x00012400ff027b82 */ /* 0x002e620000000a00 */
[----:B------:R-:W-:Y:S01]  /*1730*/  UMOV UR30, URZ ;  /* 0x000000ff001e7c82 */ /* 0x000fe20008000000 */
[----:B------:R-:W-:Y:S01]  /*1740*/  UMOV UR26, UR38 ;  /* 0x00000026001a7c82 */ /* 0x000fe20008000000 */
[----:B------:R-:W-:Y:S01]  /*1750*/  UMOV UR36, URZ ;  /* 0x000000ff00247c82 */ /* 0x000fe20008000000 */
[----:B------:R-:W-:Y:S01]  /*1760*/  UMOV UR37, URZ ;  /* 0x000000ff00257c82 */ /* 0x000fe20008000000 */
[----:B---3--:R-:W-:Y:S01]  /*1770*/  IMAD.HI.U32 R9, R19, R9, RZ ;  /* 0x0000000913097227 */ /* 0x008fe200078e00ff */
[----:B------:R-:W-:Y:S02]  /*1780*/  ISETP.NE.AND P1, PT, R8, 0x1, PT ;  /* 0x000000010800780c */ /* 0x000fe40003f25270 */
[----:B------:R-:W3:Y:S02]  /*1790*/  LDC.64 R4, c[0x0][0x4b0] ;  /* 0x00012c00ff047b82 */ /* 0x000ee40000000a00 */
[----:B----4-:R-:W-:-:S04]  /*17a0*/  SHF.R.U32.HI R6, RZ, R6, R9 ;  /* 0x00000006ff067219 */ /* 0x010fc80000011609 */
[----:B------:R-:W-:Y:S02]  /*17b0*/  SEL R6, R19, R6, !P1 ;  /* 0x0000000613067207 */ /* 0x000fe40004800000 */
[----:B------:R-:W-:Y:S02]  /*17c0*/  ISETP.NE.AND P1, PT, R7, 0x1, PT ;  /* 0x000000010700780c */ /* 0x000fe40003f25270 */
[C---:B------:R-:W-:Y:S01]  /*17d0*/  R2UR UR4, R6.reuse ;  /* 0x00000000060472ca */ /* 0x040fe200000e0000 */
[----:B-1----:R-:W-:-:S04]  /*17e0*/  IMAD.HI.U32 R2, R6, R2, RZ ;  /* 0x0000000206027227 */ /* 0x002fc800078e00ff */
[----:B------:R-:W-:Y:S01]  /*17f0*/  IMAD.MOV R12, RZ, RZ, -R6 ;  /* 0x000000ffff0c7224 */ /* 0x000fe200078e0a06 */
[----:B------:R-:W-:-:S03]  /*1800*/  SHF.R.U32.HI R2, RZ, R3, R2 ;  /* 0x00000003ff027219 */ /* 0x000fc60000011602 */
[----:B------:R-:W-:Y:S01]  /*1810*/  IMAD R12, R8, R12, R19 ;  /* 0x0000000c080c7224 */ /* 0x000fe200078e0213 */
[----:B------:R-:W-:Y:S01]  /*1820*/  R2UR UR21, R2 ;  /* 0x00000000021572ca */ /* 0x000fe200000e0000 */
[----:B------:R-:W-:Y:S01]  /*1830*/  VOTEU.ANY UP0, P1 ;  /* 0x0000000000ff7886 */ /* 0x000fe20000800100 */
[----:B------:R-:W1:Y:S01]  /*1840*/  LDC.64 R2, c[0x0][0x4d0] ;  /* 0x00013400ff027b82 */ /* 0x000e620000000a00 */
[----:B---3--:R-:W-:Y:S02]  /*1850*/  R2UR UR8, R4 ;  /* 0x00000000040872ca */ /* 0x008fe400000e0000 */
[----:B------:R-:W-:Y:S02]  /*1860*/  R2UR UR9, R12 ;  /* 0x000000000c0972ca */ /* 0x000fe400000e0000 */
[----:B------:R-:W-:-:S06]  /*1870*/  R2UR UR6, R5 ;  /* 0x00000000050672ca */ /* 0x000fcc00000e0000 */
[----:B------:R-:W-:Y:S01]  /*1880*/  USEL UR21, UR4, UR21, !UP0 ;  /* 0x0000001504157287 */ /* 0x000fe2000c000000 */
[----:B------:R-:W3:Y:S05]  /*1890*/  LDCU.64 UR4, c[0x0][0x4d8] ;  /* 0x00009b00ff0477ac */ /* 0x000eea0008000a00 */
[----:B------:R-:W-:-:S04]  /*18a0*/  IMAD R9, RZ, RZ, -UR21 ;  /* 0x80000015ff097e24 */ /* 0x000fc8000f8e02ff */
[----:B------:R-:W-:Y:S01]  /*18b0*/  IMAD R9, R7, R9, R6 ;  /* 0x0000000907097224 */ /* 0x000fe200078e0206 */
[----:B-1----:R-:W-:-:S04]  /*18c0*/  R2UR UR19, R2 ;  /* 0x00000000021372ca */ /* 0x002fc800000e0000 */
[----:B------:R-:W-:Y:S02]  /*18d0*/  R2UR UR7, R9 ;  /* 0x00000000090772ca */ /* 0x000fe400000e0000 */
[----:B------:R-:W-:-:S07]  /*18e0*/  R2UR UR20, R3 ;  /* 0x00000000031472ca */ /* 0x000fce00000e0000 */
[----:B------:R-:W-:-:S06]  /*18f0*/  UIMAD UR19, UR9, UR8, UR19 ;  /* 0x00000008091372a4 */ /* 0x000fcc000f8e0213 */
[----:B--23--:R-:W-:-:S12]  /*1900*/  UIMAD UR20, UR7, UR6, UR20 ;  /* 0x00000006071472a4 */ /* 0x00cfd8000f8e0214 */
.L_x_23:
[----:B------:R-:W-:Y:S01]  /*1910*/  @!P5 MOV R3, 0x3000 ;  /* 0x000030000003d802 */ /* 0x000fe20000000f00 */
[----:B------:R-:W-:Y:S01]  /*1920*/  ULEA UR17, UR26, UR22, 0x3 ;  /* 0x000000161a117291 */ /* 0x000fe2000f8e18ff */
[----:B----4-:R-:W-:Y:S11]  /*1930*/  @P2 BRA `(.L_x_19) ;  /* 0x0000000000102947 */ /* 0x010ff60003800000 */
[----:B------:R-:W-:Y:S04]  /*1940*/  MOV R2, UR39 ;  /* 0x0000002700027c02 */ /* 0x000fe80008000f00 */
[----:B------:R-:W-:Y:S04]  /*1950*/  SHF.L.U32 R5, R2, 0x1f, RZ ;  /* 0x0000001f02057819 */ /* 0x000fe800000006ff */
[----:B------:R-:W1:Y:S02]  /*1960*/  SYNCS.PHASECHK.TRANS64.TRYWAIT P1, [UR17+0x88], R5 ;  /* 0x00008805ff0075a7 */ /* 0x000e640008021111 */
[----:B-1----:R-:W-:Y:S05]  /*1970*/  @!P1 BRA `(.L_x_20) ;  /* 0x0000007000289947 */ /* 0x002fea0003800000 */
.L_x_19:
[----:B------:R2:W-:Y:S01]  /*1980*/  @!P5 SYNCS.ARRIVE.TRANS64 RZ, [UR17], R3 ;  /* 0x00000003ffffd9a7 */ /* 0x0005e20008000011 */
[----:B------:R-:W-:Y:S04]  /*1990*/  BSSY.RECONVERGENT B0, `(.L_x_21) ;  /* 0x0000003000007945 */ /* 0x000fe80003800200 */
[----:B------:R-:W-:Y:S05]  /*19a0*/  @P4 BRA `(.L_x_22) ;  /* 0x0000000000044947 */ /* 0x000fea0003800000 */
[----:B------:R-:W-:Y:S05]  /*19b0*/  BPT.TRAP 0x1 ;  /* 0x000000040000795c */ /* 0x000fea0000300000 */
.L_x_22:
[----:B------:R-:W-:Y:S05]  /*19c0*/  BSYNC.RECONVERGENT B0 ;  /* 0x0000000000007941 */ /* 0x000fea0003800200 */
.L_x_21:
[----:B------:R-:W-:Y:S02]  /*19d0*/  UIADD3 UR38, UPT, UPT, UR26, 0x1, URZ ;  /* 0x000000011a267890 */ /* 0x000fe4000fffe0ff */
[----:B------:R-:W-:Y:S02]  /*19e0*/  UIMAD UR7, UR36, UR14, UR4 ;  /* 0x0000000e240772a4 */ /* 0x000fe4000f8e0204 */
[----:B------:R-:W-:Y:S02]  /*19f0*/  UISETP.NE.AND UP0, UPT, UR38, 0x11, UPT ;  /* 0x000000112600788c */ /* 0x000fe4000bf05270 */
[----:B------:R-:W-:Y:S02]  /*1a00*/  UIMAD UR6, UR37, UR15, UR5 ;  /* 0x0000000f250672a4 */ /* 0x000fe4000f8e0205 */
[----:B------:R-:W-:Y:S02]  /*1a10*/  USEL UR8, URZ, 0x1, UP0 ;  /* 0x00000001ff087887 */ /* 0x000fe40008000000 */
[----:B------:R-:W-:Y:S02]  /*1a20*/  USEL UR38, UR38, URZ, UP0 ;  /* 0x000000ff26267287 */ /* 0x000fe40008000000 */
[----:B------:R-:W-:Y:S02]  /*1a30*/  ULOP3.LUT UR39, UR39, UR8, URZ, 0x3c, !UPT ;  /* 0x0000000827277292 */ /* 0x000fe4000f8e3cff */
[----:B------:R-:W-:Y:S02]  /*1a40*/  ULEA UR8, UR38, UR22, 0x3 ;  /* 0x0000001626087291 */ /* 0x000fe4000f8e18ff */
[----:B------:R-:W-:Y:S02]  /*1a50*/  UIADD3 UR48, UP1, UPT, UR42, 0x80, URZ ;  /* 0x000000802a307890 */ /* 0x000fe4000ff3e0ff */
[----:B------:R-:W-:Y:S01]  /*1a60*/  ULEA UR16, UR26, UR22, 0xc ;  /* 0x000000161a107291 */ /* 0x000fe2000f8e60ff */
[----:B-1----:R-:W-:Y:S01]  /*1a70*/  MOV R2, UR39 ;  /* 0x0000002700027c02 */ /* 0x002fe20008000f00 */
[----:B------:R-:W-:Y:S02]  /*1a80*/  UPRMT UR29, UR7, 0x40, UR6 ;  /* 0x00000040071d7896 */ /* 0x000fe40008000006 */
[----:B------:R-:W-:Y:S01]  /*1a90*/  USHF.L.U32 UR18, UR30, 0x5, URZ ;  /* 0x000000051e127899 */ /* 0x000fe200080006ff */
[----:B--2---:R-:W-:Y:S01]  /*1aa0*/  SHF.L.U32 R3, R2, 0x1f, RZ ;  /* 0x0000001f02037819 */ /* 0x004fe200000006ff */
[----:B------:R-:W-:Y:S02]  /*1ab0*/  UIADD3.X UR49, UPT, UPT, URZ, UR43, URZ, UP1, !UPT ;  /* 0x0000002bff317290 */ /* 0x000fe40008ffe4ff */
[----:B------:R-:W-:Y:S01]  /*1ac0*/  UIADD3 UR16, UPT, UPT, UR16, 0x4400, URZ ;  /* 0x0000440010107890 */ /* 0x000fe2000fffe0ff */
[----:B------:R3:W4:Y:S01]  /*1ad0*/  SYNCS.PHASECHK.TRANS64.TRYWAIT P2, [UR8+0x88], R3 ;  /* 0x00008803ff0075a7 */ /* 0x0007220008041108 */
[----:B------:R-:W-:Y:S02]  /*1ae0*/  UPRMT UR50, UR29, 0x5410, URZ ;  /* 0x000054101d327896 */ /* 0x000fe400080000ff */
[----:B------:R-:W-:Y:S02]  /*1af0*/  UIADD3 UR46, UP0, UPT, UR42, 0x180, URZ ;  /* 0x000001802a2e7890 */ /* 0x000fe4000ff1e0ff */
[----:B------:R-:W-:Y:S02]  /*1b00*/  ULEA UR8, UR26, UR22, 0xd ;  /* 0x000000161a087291 */ /* 0x000fe4000f8e68ff */
[----:B------:R-:W-:Y:S02]  /*1b10*/  UIADD3.X UR47, UPT, UPT, URZ, UR43, URZ, UP0, !UPT ;  /* 0x0000002bff2f7290 */ /* 0x000fe400087fe4ff */
[----:B------:R-:W-:Y:S01]  /*1b20*/  UIADD3 UR32, UPT, UPT, UR8, 0x15400, URZ ;  /* 0x0001540008207890 */ /* 0x000fe2000fffe0ff */
[----:B------:R-:W-:Y:S01]  /*1b30*/  UTMALDG.4D.IM2COL [UR16], [UR48], UR50 ;  /* 0x00000010300073b4 */ /* 0x000fe20008058032 */
[----:B------:R-:W-:Y:S02]  /*1b40*/  UIADD3 UR27, UPT, UPT, UR36, 0x1, URZ ;  /* 0x00000001241b7890 */ /* 0x000fe4000fffe0ff */
[----:B------:R-:W-:Y:S02]  /*1b50*/  UIADD3 UR8, UPT, UPT, UR8, 0x16400, URZ ;  /* 0x0001640008087890 */ /* 0x000fe4000fffe0ff */
[----:B------:R-:W-:Y:S02]  /*1b60*/  UISETP.NE.AND UP2, UPT, UR27, UR25, UPT ;  /* 0x000000191b00728c */ /* 0x000fe4000bf45270 */
[----:B------:R-:W-:Y:S02]  /*1b70*/  UIADD3 UR26, UPT, UPT, UR37, 0x1, URZ ;  /* 0x00000001251a7890 */ /* 0x000fe4000fffe0ff */
[----:B------:R-:W-:Y:S02]  /*1b80*/  UIADD3 UR28, UPT, UPT, UR28, 0x1, URZ ;  /* 0x000000011c1c7890 */ /* 0x000fe4000fffe0ff */
[----:B------:R-:W-:Y:S01]  /*1b90*/  UIADD3 UR29, UPT, UPT, UR30, 0x1, URZ ;  /* 0x000000011e1d7890 */ /* 0x000fe2000fffe0ff */
[----:B------:R-:W-:Y:S01]  /*1ba0*/  UMOV UR44, 0x0 ;  /* 0x00000000002c7882 */ /* 0x000fe20000000000 */
[----:B------:R-:W-:Y:S01]  /*1bb0*/  UMOV UR45, 0x10000000 ;  /* 0x10000000002d7882 */ /* 0x000fe20000000000 */
[----:B------:R-:W-:Y:S02]  /*1bc0*/  UMOV UR33, UR17 ;  /* 0x0000001100217c82 */ /* 0x000fe40008000000 */
[----:B------:R-:W-:Y:S01]  /*1bd0*/  @UP2 UIADD3 UR26, UPT, UPT, UR37, URZ, URZ ;  /* 0x000000ff251a2290 */ /* 0x000fe2000fffe0ff */
[----:B------:R-:W-:Y:S01]  /*1be0*/  UMOV UR35, UR18 ;  /* 0x0000001200237c82 */ /* 0x000fe20008000000 */
[----:B------:R-:W-:Y:S01]  /*1bf0*/  UMOV UR12, UR36 ;  /* 0x00000024000c7c82 */ /* 0x000fe20008000000 */
[----:B------:R1:W-:Y:S01]  /*1c00*/  UTMALDG.4D [UR32], [UR46], desc[UR44] ;  /* 0x00002c202e0075b4 */ /* 0x0003e20008019000 */
[----:B------:R-:W-:Y:S01]  /*1c10*/  UISETP.NE.AND UP0, UPT, UR26, UR24, UPT ;  /* 0x000000181a00728c */ /* 0x000fe2000bf05270 */
[----:B------:R-:W-:Y:S01]  /*1c20*/  UMOV UR13, UR37 ;  /* 0x00000025000d7c82 */ /* 0x000fe20008000000 */
[----:B------:R-:W-:Y:S01]  /*1c30*/  UMOV UR9, UR17 ;  /* 0x0000001100097c82 */ /* 0x000fe20008000000 */
[----:B------:R-:W-:Y:S02]  /*1c40*/  UMOV UR11, UR18 ;  /* 0x00000012000b7c82 */ /* 0x000fe40008000000 */
[----:B------:R3:W-:Y:S06]  /*1c50*/  UTMALDG.4D [UR8], [UR46], desc[UR44] ;  /* 0x00002c082e0075b4 */ /* 0x0007ec0008019000 */
[----:B------:R-:W-:Y:S07]  /*1c60*/  @UP0 UIADD3 UR29, UPT, UPT, UR30, URZ, URZ ;  /* 0x000000ff1e1d0290 */ /* 0x000fee000fffe0ff */
[----:B------:R-:W-:Y:S01]  /*1c70*/  UMOV UR30, UR29 ;  /* 0x0000001d001e7c82 */ /* 0x000fe20008000000 */
[----:B-1----:R-:W-:Y:S02]  /*1c80*/  USEL UR37, UR26, URZ, UP0 ;  /* 0x000000ff1a257287 */ /* 0x002fe40008000000 */
[----:B------:R-:W-:Y:S02]  /*1c90*/  UISETP.NE.AND UP0, UPT, UR28, UR31, UPT ;  /* 0x0000001f1c00728c */ /* 0x000fe4000bf05270 */
[----:B------:R-:W-:Y:S01]  /*1ca0*/  USEL UR36, UR27, URZ, UP2 ;  /* 0x000000ff1b247287 */ /* 0x000fe20009000000 */
[----:B------:R-:W-:Y:S06]  /*1cb0*/  UMOV UR26, UR38 ;  /* 0x00000026001a7c82 */ /* 0x000fec0008000000 */
[----:B---3--:R-:W-:Y:S05]  /*1cc0*/  BRA.U UP0, `(.L_x_23) ;  /* 0xfffffffd00107547 */ /* 0x008fea000b83ffff */
.L_x_18:
[----:B------:R-:W-:Y:S01]  /*1cd0*/  ULEA UR4, UR38, UR22, 0x3 ;  /* 0x0000001626047291 */ /* 0x000fe2000f8e18ff */
[----:B-1----:R-:W-:Y:S01]  /*1ce0*/  MOV R2, UR39 ;  /* 0x0000002700027c02 */ /* 0x002fe20008000f00 */
[----:B------:R-:W-:Y:S01]  /*1cf0*/  @!P0 SYNCS.ARRIVE.TRANS64.A1T0 RZ, [UR22+0x158], RZ ;  /* 0x000158ffffff89a7 */ /* 0x000fe20008100016 */
[----:B------:R-:W-:Y:S02]  /*1d00*/  UISETP.GE.AND UP0, UPT, UR40, 0x1, UPT ;  /* 0x000000012800788c */ /* 0x000fe4000bf06270 */
[----:B------:R-:W-:-:S04]  /*1d10*/  SHF.L.U32 R2, R2, 0x1f, RZ ;  /* 0x0000001f02027819 */ /* 0x000fc800000006ff */
[----:B------:R1:W3:Y:S03]  /*1d20*/  SYNCS.PHASECHK.TRANS64.TRYWAIT P1, [UR4+0x88], R2 ;  /* 0x00008802ff0075a7 */ /* 0x0002e60008021104 */
[----:B------:R-:W-:Y:S05]  /*1d30*/  BRA.U !UP0, `(.L_x_24) ;  /* 0x0000000508907547 */ /* 0x000fea000b800000 */
[----:B------:R-:W4:Y:S01]  /*1d40*/  LDC.64 R8, c[0x0][0x480] ;  /* 0x00012000ff087b82 */ /* 0x000f220000000a00 */
[----:B------:R-:W2:Y:S01]  /*1d50*/  LDCU UR33, c[0x0][0x390] ;  /* 0x00007200ff2177ac */ /* 0x000ea20008000800 */
[----:B------:R-:W2:Y:S06]  /*1d60*/  LDCU UR35, c[0x0][0x38c] ;  /* 0x00007180ff2377ac */ /* 0x000eac0008000800 */
[----:B------:R-:W4:Y:S01]  /*1d70*/  LDC.64 R6, c[0x0][0x488] ;  /* 0x00012200ff067b82 */ /* 0x000f220000000a00 */
[----:B------:R-:W2:Y:S01]  /*1d80*/  LDCU.64 UR14, c[0x0][0x4b8] ;  /* 0x00009700ff0e77ac */ /* 0x000ea20008000a00 */
[----:B------:R-:W-:-:S02]  /*1d90*/  UIADD3 UR31, UPT, UPT, UR40, UR31, URZ ;  /* 0x0000001f281f7290 */ /* 0x000fc4000fffe0ff */
[----:B------:R-:W-:-:S04]  /*1da0*/  UIADD3 UR10, UPT, UPT, UR34, 0x40, URZ ;  /* 0x00000040220a7890 */ /* 0x000fc8000fffe0ff */
[----:B-1----:R-:W1:Y:S01]  /*1db0*/  LDC.64 R2, c[0x0][0x490] ;  /* 0x00012400ff027b82 */ /* 0x002e620000000a00 */
[----:B------:R-:W-:Y:S01]  /*1dc0*/  UMOV UR46, UR40 ;  /* 0x00000028002e7c82 */ /* 0x000fe20008000000 */
[----:B------:R-:W-:Y:S01]  /*1dd0*/  UMOV UR26, UR38 ;  /* 0x00000026001a7c82 */ /* 0x000fe20008000000 */
[----:B----4-:R-:W-:Y:S01]  /*1de0*/  IMAD.HI.U32 R9, R19, R9, RZ ;  /* 0x0000000913097227 */ /* 0x010fe200078e00ff */
[----:B------:R-:W-:-:S04]  /*1df0*/  ISETP.NE.AND P0, PT, R8, 0x1, PT ;  /* 0x000000010800780c */ /* 0x000fc80003f05270 */
[----:B------:R-:W4:Y:S01]  /*1e00*/  LDC.64 R4, c[0x0][0x4b0] ;  /* 0x00012c00ff047b82 */ /* 0x000f220000000a00 */
[----:B------:R-:W-:-:S04]  /*1e10*/  SHF.R.U32.HI R6, RZ, R6, R9 ;  /* 0x00000006ff067219 */ /* 0x000fc80000011609 */
        /* <DEDUP_REMOVED lines=10> */
[----:B----4-:R-:W-:Y:S02]  /*1ec0*/  R2UR UR8, R4 ;  /* 0x00000000040872ca */ /* 0x010fe400000e0000 */
[----:B------:R-:W-:Y:S02]  /*1ed0*/  R2UR UR9, R9 ;  /* 0x00000000090972ca */ /* 0x000fe400000e0000 */
[----:B------:R-:W-:-:S06]  /*1ee0*/  R2UR UR6, R5 ;  /* 0x00000000050672ca */ /* 0x000fcc00000e0000 */
[----:B------:R-:W-:Y:S01]  /*1ef0*/  USEL UR29, UR4, UR29, !UP0 ;  /* 0x0000001d041d7287 */ /* 0x000fe2000c000000 */
[----:B------:R-:W4:Y:S05]  /*1f00*/  LDCU.64 UR4, c[0x0][0x4d8] ;  /* 0x00009b00ff0477ac */ /* 0x000f2a0008000a00 */
[----:B------:R-:W-:-:S04]  /*1f10*/  IMAD R12, RZ, RZ, -UR29 ;  /* 0x8000001dff0c7e24 */ /* 0x000fc8000f8e02ff */
[----:B------:R-:W-:Y:S01]  /*1f20*/  IMAD R12, R7, R12, R6 ;  /* 0x0000000c070c7224 */ /* 0x000fe200078e0206 */
[----:B-1----:R-:W-:-:S04]  /*1f30*/  R2UR UR27, R2 ;  /* 0x00000000021b72ca */ /* 0x002fc800000e0000 */
[----:B------:R-:W-:Y:S02]  /*1f40*/  R2UR UR7, R12 ;  /* 0x000000000c0772ca */ /* 0x000fe400000e0000 */
[----:B------:R-:W-:-:S07]  /*1f50*/  R2UR UR28, R3 ;  /* 0x00000000031c72ca */ /* 0x000fce00000e0000 */
[----:B------:R-:W-:-:S06]  /*1f60*/  UIMAD UR27, UR9, UR8, UR27 ;  /* 0x00000008091b72a4 */ /* 0x000fcc000f8e021b */
[----:B--2-4-:R-:W-:-:S12]  /*1f70*/  UIMAD UR28, UR7, UR6, UR28 ;  /* 0x00000006071c72a4 */ /* 0x014fd8000f8e021c */
.L_x_29:
[----:B------:R-:W-:Y:S01]  /*1f80*/  @!P5 MOV R3, 0x3000 ;  /* 0x000030000003d802 */ /* 0x000fe20000000f00 */
[----:B------:R-:W-:Y:S01]  /*1f90*/  ULEA UR25, UR26, UR22, 0x3 ;  /* 0x000000161a197291 */ /* 0x000fe2000f8e18ff */
[----:B--23--:R-:W-:Y:S11]  /*1fa0*/  @P1 BRA `(.L_x_25) ;  /* 0x0000000000101947 */ /* 0x00cff60003800000 */
[----:B------:R-:W-:Y:S04]  /*1fb0*/  MOV R2, UR39 ;  /* 0x0000002700027c02 */ /* 0x000fe80008000f00 */
[----:B------:R-:W-:Y:S04]  /*1fc0*/  SHF.L.U32 R5, R2, 0x1f, RZ ;  /* 0x0000001f02057819 */ /* 0x000fe800000006ff */
[----:B------:R-:W1:Y:S02]  /*1fd0*/  SYNCS.PHASECHK.TRANS64.TRYWAIT P0, [UR25+0x88], R5 ;  /* 0x00008805ff0075a7 */ /* 0x000e640008001119 */
[----:B-1----:R-:W-:Y:S05]  /*1fe0*/  @!P0 BRA `(.L_x_26) ;  /* 0x0000006800a48947 */ /* 0x002fea0003800000 */
.L_x_25:
[----:B------:R2:W-:Y:S01]  /*1ff0*/  @!P5 SYNCS.ARRIVE.TRANS64 RZ, [UR25], R3 ;  /* 0x00000003ffffd9a7 */ /* 0x0005e20008000019 */
[----:B------:R-:W-:Y:S04]  /*2000*/  BSSY.RECONVERGENT B0, `(.L_x_27) ;  /* 0x0000003000007945 */ /* 0x000fe80003800200 */
[----:B------:R-:W-:Y:S05]  /*2010*/  @P4 BRA `(.L_x_28) ;  /* 0x0000000000044947 */ /* 0x000fea0003800000 */
[----:B------:R-:W-:Y:S05]  /*2020*/  BPT.TRAP 0x1 ;  /* 0x000000040000795c */ /* 0x000fea0000300000 */
.L_x_28:
[----:B------:R-:W-:Y:S05]  /*2030*/  BSYNC.RECONVERGENT B0 ;  /* 0x0000000000007941 */ /* 0x000fea0003800200 */
.L_x_27:
        /* <DEDUP_REMOVED lines=12> */
[----:B------:R-:W-:Y:S01]  /*2100*/  UIADD3.X UR53, UPT, UPT, URZ, UR43, URZ, UP1, !UPT ;  /* 0x0000002bff357290 */ /* 0x000fe20008ffe4ff */
[----:B--2---:R-:W-:Y:S01]  /*2110*/  SHF.L.U32 R3, R2, 0x1f, RZ ;  /* 0x0000001f02037819 */ /* 0x004fe200000006ff */
[----:B------:R-:W-:Y:S02]  /*2120*/  UIADD3 UR24, UPT, UPT, UR24, 0x4400, URZ ;  /* 0x0000440018187890 */ /* 0x000fe4000fffe0ff */
[----:B------:R-:W-:Y:S01]  /*2130*/  UPRMT UR54, UR47, 0x5410, URZ ;  /* 0x000054102f367896 */ /* 0x000fe200080000ff */
[----:B------:R1:W2:Y:S01]  /*2140*/  SYNCS.PHASECHK.TRANS64.TRYWAIT P1, [UR8+0x88], R3 ;  /* 0x00008803ff0075a7 */ /* 0x0002a20008021108 */
[----:B------:R-:W-:Y:S02]  /*2150*/  ULEA UR8, UR26, UR22, 0xd ;  /* 0x000000161a087291 */ /* 0x000fe4000f8e68ff */
[----:B------:R-:W-:Y:S02]  /*2160*/  USHF.L.U32 UR26, UR30, 0x5, URZ ;  /* 0x000000051e1a7899 */ /* 0x000fe400080006ff */
[----:B------:R-:W-:Y:S02]  /*2170*/  UIADD3 UR45, UPT, UPT, UR36, 0x1, URZ ;  /* 0x00000001242d7890 */ /* 0x000fe4000fffe0ff */
[----:B------:R-:W-:Y:S02]  /*2180*/  UIADD3 UR50, UP0, UPT, UR42, 0x180, URZ ;  /* 0x000001802a327890 */ /* 0x000fe4000ff1e0ff */
[----:B------:R-:W-:Y:S02]  /*2190*/  UISETP.NE.AND UP1, UPT, UR45, UR35, UPT ;  /* 0x000000232d00728c */ /* 0x000fe4000bf25270 */
[----:B------:R-:W-:Y:S01]  /*21a0*/  UIADD3.X UR51, UPT, UPT, URZ, UR43, URZ, UP0, !UPT ;  /* 0x0000002bff337290 */ /* 0x000fe200087fe4ff */
[----:B------:R3:W-:Y:S01]  /*21b0*/  UTMALDG.4D.IM2COL [UR24], [UR52], UR54 ;  /* 0x00000018340073b4 */ /* 0x0007e20008058036 */
[----:B------:R-:W-:Y:S02]  /*21c0*/  UIADD3 UR16, UPT, UPT, UR8, 0x15400, URZ ;  /* 0x0001540008107890 */ /* 0x000fe4000fffe0ff */
[----:B------:R-:W-:Y:S02]  /*21d0*/  UIADD3 UR8, UPT, UPT, UR8, 0x16400, URZ ;  /* 0x0001640008087890 */ /* 0x000fe4000fffe0ff */
[----:B------:R-:W-:Y:S02]  /*21e0*/  UIADD3 UR44, UPT, UPT, UR37, 0x1, URZ ;  /* 0x00000001252c7890 */ /* 0x000fe4000fffe0ff */
[----:B------:R-:W-:Y:S02]  /*21f0*/  UIADD3 UR47, UPT, UPT, UR30, 0x1, URZ ;  /* 0x000000011e2f7890 */ /* 0x000fe4000fffe0ff */
[----:B------:R-:W-:Y:S02]  /*2200*/  @UP1 UIADD3 UR44, UPT, UPT, UR37, URZ, URZ ;  /* 0x000000ff252c1290 */ /* 0x000fe4000fffe0ff */
[----:B------:R-:W-:Y:S02]  /*2210*/  UIADD3 UR55, UPT, UPT, UR46, -0x1, URZ ;  /* 0xffffffff2e377890 */ /* 0x000fe4000fffe0ff */
[----:B------:R-:W-:Y:S01]  /*2220*/  UISETP.NE.AND UP0, UPT, UR44, UR33, UPT ;  /* 0x000000212c00728c */ /* 0x000fe2000bf05270 */
[----:B------:R-:W-:Y:S01]  /*2230*/  UMOV UR48, 0x0 ;  /* 0x0000000000307882 */ /* 0x000fe20000000000 */
[----:B------:R-:W-:Y:S01]  /*2240*/  UMOV UR49, 0x10000000 ;  /* 0x1000000000317882 */ /* 0x000fe20000000000 */
[----:B------:R-:W-:Y:S01]  /*2250*/  UMOV UR17, UR25 ;  /* 0x0000001900117c82 */ /* 0x000fe20008000000 */
[----:B------:R-:W-:Y:S01]  /*2260*/  UMOV UR18, UR34 ;  /* 0x0000002200127c82 */ /* 0x000fe20008000000 */
[----:B------:R-:W-:Y:S01]  /*2270*/  UMOV UR20, UR36 ;  /* 0x0000002400147c82 */ /* 0x000fe20008000000 */
[----:B------:R-:W-:Y:S01]  /*2280*/  UMOV UR21, UR37 ;  /* 0x0000002500157c82 */ /* 0x000fe20008000000 */
[----:B------:R-:W-:Y:S01]  /*2290*/  UMOV UR19, UR26 ;  /* 0x0000001a00137c82 */ /* 0x000fe20008000000 */
[----:B------:R-:W-:Y:S01]  /*22a0*/  UMOV UR12, UR36 ;  /* 0x00000024000c7c82 */ /* 0x000fe20008000000 */
[----:B------:R1:W-:Y:S02]  /*22b0*/  UTMALDG.4D [UR16], [UR50], desc[UR48] ;  /* 0x00003010320075b4 */ /* 0x0003e40008019000 */
[----:B------:R-:W-:Y:S02]  /*22c0*/  @UP0 UIADD3 UR47, UPT, UPT, UR30, URZ, URZ ;  /* 0x000000ff1e2f0290 */ /* 0x000fe4000fffe0ff */
[----:B------:R-:W-:Y:S01]  /*22d0*/  USEL UR36, UR45, URZ, UP1 ;  /* 0x000000ff2d247287 */ /* 0x000fe20008800000 */
[----:B------:R-:W-:Y:S01]  /*22e0*/  UMOV UR13, UR37 ;  /* 0x00000025000d7c82 */ /* 0x000fe20008000000 */
[----:B------:R-:W-:Y:S01]  /*22f0*/  USEL UR37, UR44, URZ, UP0 ;  /* 0x000000ff2c257287 */ /* 0x000fe20008000000 */
[----:B------:R-:W-:Y:S01]  /*2300*/  UMOV UR9, UR25 ;  /* 0x0000001900097c82 */ /* 0x000fe20008000000 */
[----:B------:R-:W-:Y:S01]  /*2310*/  UMOV UR11, UR26 ;  /* 0x0000001a000b7c82 */ /* 0x000fe20008000000 */
[----:B------:R-:W-:Y:S01]  /*2320*/  UISETP.GT.U32.AND UP0, UPT, UR46, 0x1, UPT ;  /* 0x000000012e00788c */ /* 0x000fe2000bf04070 */
[----:B------:R1:W-:Y:S01]  /*2330*/  UTMALDG.4D [UR8], [UR50], desc[UR48] ;  /* 0x00003008320075b4 */ /* 0x0003e20008019000 */
[----:B------:R-:W-:Y:S01]  /*2340*/  UMOV UR30, UR47 ;  /* 0x0000002f001e7c82 */ /* 0x000fe20008000000 */
[----:B------:R-:W-:Y:S01]  /*2350*/  UMOV UR46, UR55 ;  /* 0x00000037002e7c82 */ /* 0x000fe20008000000 */
[----:B---3--:R-:W-:Y:S05]  /*2360*/  UMOV UR26, UR38 ;  /* 0x00000026001a7c82 */ /* 0x008fea0008000000 */
[----:B-1----:R-:W-:Y:S05]  /*2370*/  BRA.U UP0, `(.L_x_29) ;  /* 0xfffffffd00007547 */ /* 0x002fea000b83ffff */
.L_x_24:
[----:B------:R-:W-:Y:S01]  /*2380*/  SHF.L.U32 R3, R10, 0x1f, RZ ;  /* 0x0000001f0a037819 */ /* 0x000fe200000006ff */
[----:B------:R-:W-:-:S03]  /*2390*/  NOP ;  /* 0x0000000000007918 */ /* 0x000fc60000000000 */
[----:B------:R-:W4:Y:S02]  /*23a0*/  SYNCS.PHASECHK.TRANS64.TRYWAIT P0, [UR22+0x160], R3 ;  /* 0x00016003ff0075a7 */ /* 0x000f240008001116 */
[----:B----4-:R-:W-:Y:S05]  /*23b0*/  @!P0 BRA `(.L_x_30) ;  /* 0x0000006400c88947 */ /* 0x010fea0003800000 */
.L_x_140:
[----:B------:R-:W4:Y:S01]  /*23c0*/  LDS.128 R4, [UR22+0x1a0] ;  /* 0x0001a016ff047984 */ /* 0x000f220008000c00 */
[----:B------:R-:W-:Y:S01]  /*23d0*/  UIADD3 UR4, UPT, UPT, UR22, 0x168, URZ ;  /* 0x0000016816047890 */ /* 0x000fe2000fffe0ff */
[----:B------:R-:W-:Y:S01]  /*23e0*/  ISETP.GE.AND P0, PT, R26, 0x1, PT ;  /* 0x000000011a00780c */ /* 0x000fe20003f06270 */
[----:B------:R-:W-:Y:S01]  /*23f0*/  @!PT LDS RZ, [RZ] ;  /* 0x00000000fffff984 */ /* 0x000fe20000000800 */
[----:B------:R-:W-:Y:S01]  /*2400*/  @!PT LDS RZ, [RZ] ;  /* 0x00000000fffff984 */ /* 0x000fe20000000800 */
[----:B------:R-:W-:Y:S01]  /*2410*/  @!PT LDS RZ, [RZ] ;  /* 0x00000000fffff984 */ /* 0x000fe20000000800 */
[----:B------:R-:W-:Y:S01]  /*2420*/  @!PT LDS RZ, [RZ] ;  /* 0x00000000fffff984 */ /* 0x000fe20000000800 */
[----:B------:R1:W-:Y:S06]  /*2430*/  MEMBAR.ALL.CTA ;  /* 0x0000000000007992 */ /* 0x0003ec0000008000 */
[----:B-1----:R-:W1:Y:S01]  /*2440*/  FENCE.VIEW.ASYNC.S ;  /* 0x00000000000073c6 */ /* 0x002e620000000000 */
[----:B------:R-:W-:-:S09]  /*2450*/  UPRMT UR4, URZ, 0x654, UR4 ;  /* 0x00000654ff047896 */ /* 0x000fd20008000004 */
[----:B-1----:R-:W-:Y:S01]  /*2460*/  SYNCS.ARRIVE.TRANS64.RED.A1T0 RZ, [UR4], RZ ;  /* 0x000000ffffff79a7 */ /* 0x002fe20008100404 */
[----:B----4-:R-:W-:-:S13]  /*2470*/  LOP3.LUT P3, RZ, R6, 0x1, RZ, 0xc0, !PT ;  /* 0x0000000106ff7812 */ /* 0x010fda000786c0ff */
[----:B------:R-:W-:Y:S02]  /*2480*/  @P3 MOV R15, R4 ;  /* 0x00000004000f3202 */ /* 0x000fe40000000f00 */
[----:B------:R-:W-:Y:S01]  /*2490*/  @P3 LOP3.LUT R13, R5, 0xffff, RZ, 0xc0, !PT ;  /* 0x0000ffff050d3812 */ /* 0x000fe200078ec0ff */
[----:B------:R-:W-:Y:S06]  /*24a0*/  @!P0 BRA `(.L_x_31) ;  /* 0x0000000000b88947 */ /* 0x000fec0003800000 */
[----:B------:R-:W1:Y:S01]  /*24b0*/  LDC.64 R4, c[0x0][0xb18] ;  /* 0x0002c600ff047b82 */ /* 0x000e620000000a00 */
[----:B--2---:R-:W-:-:S07]  /*24c0*/  ISETP.NE.AND P2, PT, R26, 0x1, PT ;  /* 0x000000011a00780c */ /* 0x004fce0003f45270 */
[----:B------:R-:W2:Y:S08]  /*24d0*/  LDC.64 R6, c[0x0][0xb10] ;  /* 0x0002c400ff067b82 */ /* 0x000eb00000000a00 */
[----:B------:R-:W4:Y:S08]  /*24e0*/  LDC R8, c[0x0][0xb20] ;  /* 0x0002c800ff087b82 */ /* 0x000f300000000800 */
[----:B------:R-:W3:Y:S01]  /*24f0*/  LDC R12, c[0x0][0xb0c] ;  /* 0x0002c300ff0c7b82 */ /* 0x000ee20000000800 */
[----:B-1----:R-:W-:Y:S01]  /*2500*/  IMAD.HI.U32 R9, R0, R5, RZ ;  /* 0x0000000500097227 */ /* 0x002fe200078e00ff */
[----:B------:R-:W-:-:S03]  /*2510*/  ISETP.NE.AND P0, PT, R4, 0x1, PT ;  /* 0x000000010400780c */ /* 0x000fc60003f05270 */
[----:B------:R-:W-:-:S03]  /*2520*/  IMAD.HI.U32 R5, R13, R5, RZ ;  /* 0x000000050d057227 */ /* 0x000fc600078e00ff */
[----:B------:R-:W1:Y:S01]  /*2530*/  LDC.64 R2, c[0x0][0xb28] ;  /* 0x0002ca00ff027b82 */ /* 0x000e620000000a00 */
[----:B--2---:R-:W-:-:S04]  /*2540*/  IMAD.HI.U32 R14, R11, R6, RZ ;  /* 0x000000060b0e7227 */ /* 0x004fc800078e00ff */
[----:B------:R-:W-:Y:S01]  /*2550*/  IMAD.HI.U32 R16, R15, R6, RZ ;  /* 0x000000060f107227 */ /* 0x000fe200078e00ff */
[----:B------:R-:W-:Y:S02]  /*2560*/  SHF.R.U32.HI R14, RZ, R7, R14 ;  /* 0x00000007ff0e7219 */ /* 0x000fe4000001160e */
[-C--:B----4-:R-:W-:Y:S02]  /*2570*/  SHF.R.U32.HI R9, RZ, R8.reuse, R9 ;  /* 0x00000008ff097219 */ /* 0x090fe40000011609 */
[----:B------:R-:W-:Y:S02]  /*2580*/  SHF.R.U32.HI R8, RZ, R8, R5 ;  /* 0x00000008ff087219 */ /* 0x000fe40000011605 */
[----:B------:R-:W-:Y:S02]  /*2590*/  SEL R9, R0, R9, !P0 ;  /* 0x0000000900097207 */ /* 0x000fe40004000000 */
[----:B------:R-:W-:Y:S02]  /*25a0*/  SHF.R.U32.HI R16, RZ, R7, R16 ;  /* 0x00000007ff107219 */ /* 0x000fe40000011610 */
[----:B---3--:R-:W-:-:S02]  /*25b0*/  ISETP.NE.AND P1, PT, R12, 0x1, PT ;  /* 0x000000010c00780c */ /* 0x008fc40003f25270 */
[----:B------:R-:W-:Y:S02]  /*25c0*/  SEL R5, R13, R8, !P0 ;  /* 0x000000080d057207 */ /* 0x000fe40004000000 */
[----:B------:R-:W-:Y:S02]  /*25d0*/  SEL R17, R11, R14, !P1 ;  /* 0x0000000e0b117207 */ /* 0x000fe40004800000 */
[----:B------:R-:W-:Y:S01]  /*25e0*/  SEL R7, R15, R16, !P1 ;  /* 0x000000100f077207 */ /* 0x000fe20004800000 */
[----:B-1----:R-:W-:-:S04]  /*25f0*/  IMAD.HI.U32 R14, R9, R2, RZ ;  /* 0x00000002090e7227 */ /* 0x002fc800078e00ff */
[----:B------:R-:W-:Y:S01]  /*2600*/  IMAD.HI.U32 R6, R17, R2, RZ ;  /* 0x0000000211067227 */ /* 0x000fe200078e00ff */
[----:B------:R-:W-:-:S04]  /*2610*/  @P2 SHF.R.U32.HI R9, RZ, R3, R14 ;  /* 0x00000003ff092219 */ /* 0x000fc8000001160e */
        /* <DEDUP_REMOVED lines=8> */
[----:B------:R-:W-:-:S04]  /*26a0*/  @!P0 IMAD.HI.U32 R8, R7, R2, RZ ;  /* 0x0000000207088227 */ /* 0x000fc800078e00ff */
[----:B------:R-:W-:Y:S01]  /*26b0*/  IMAD.MOV R2, RZ, RZ, -R6 ;  /* 0x000000ffff027224 */ /* 0x000fe200078e0a06 */
[----:B------:R-:W-:-:S03]  /*26c0*/  @!P0 SHF.R.U32.HI R8, RZ, R3, R8 ;  /* 0x00000003ff088219 */ /* 0x000fc60000011608 */
[----:B------:R-:W-:Y:S01]  /*26d0*/  IMAD R2, R26, R2, R5 ;  /* 0x000000021a027224 */ /* 0x000fe200078e0205 */
[----:B------:R-:W-:Y:S02]  /*26e0*/  @!P0 SEL R3, R7, R8, !P2 ;  /* 0x0000000807038207 */ /* 0x000fe40005000000 */
[----:B------:R-:W-:-:S03]  /*26f0*/  IADD3 R8, PT, PT, -R5, RZ, RZ ;  /* 0x000000ff05087210 */ /* 0x000fc60007ffe1ff */
[--C-:B------:R-:W-:Y:S02]  /*2700*/  @!P0 IMAD.IADD R6, R6, 0x1, -R3.reuse ;  /* 0x0000000106068824 */ /* 0x100fe400078e0a03 */
[----:B------:R-:W-:Y:S01]  /*2710*/  @!P0 IMAD R3, R2, R17, R3 ;  /* 0x0000001102038224 */ /* 0x000fe200078e0203 */
[----:B------:R-:W-:Y:S01]  /*2720*/  IADD3 R2, PT, PT, -R7, RZ, RZ ;  /* 0x000000ff07027210 */ /* 0x000fe20007ffe1ff */
[----:B------:R-:W-:Y:S02]  /*2730*/  @!P0 IMAD R5, R26, R6, R7 ;  /* 0x000000061a058224 */ /* 0x000fe400078e0207 */
[----:B------:R-:W-:Y:S02]  /*2740*/  IMAD R8, R4, R8, R13 ;  /* 0x0000000804087224 */ /* 0x000fe400078e020d */
[----:B------:R-:W-:Y:S02]  /*2750*/  @!P0 IMAD.MOV.U32 R7, RZ, RZ, R3 ;  /* 0x000000ffff078224 */ /* 0x000fe400078e0003 */
[----:B------:R-:W-:-:S02]  /*2760*/  IMAD R2, R12, R2, R15 ;  /* 0x000000020c027224 */ /* 0x000fc400078e020f */
[----:B------:R-:W-:Y:S02]  /*2770*/  IMAD R13, R5, R4, R8 ;  /* 0x00000004050d7224 */ /* 0x000fe400078e0208 */
[----:B------:R-:W-:Y:S02]  /*2780*/  IMAD R15, R7, R12, R2 ;  /* 0x0000000c070f7224 */ /* 0x000fe400078e0202 */
.L_x_31:
[----:B------:R-:W1:Y:S02]  /*2790*/  LDCU UR4, c[0x0][0xb30] ;  /* 0x00016600ff0477ac */ /* 0x000e640008000800 */
[----:B-1----:R-:W-:-:S09]  /*27a0*/  UISETP.NE.AND UP0, UPT, UR4, 0x1, UPT ;  /* 0x000000010400788c */ /* 0x002fd2000bf05270 */
[----:B------:R-:W-:Y:S05]  /*27b0*/  BRA.U UP0, `(.L_x_32) ;  /* 0x0000000100407547 */ /* 0x000fea000b800000 */
[----:B------:R-:W1:Y:S08]  /*27c0*/  LDC.64 R4, c[0x0][0xb10] ;  /* 0x0002c400ff047b82 */ /* 0x000e700000000a00 */
[----:B------:R-:W4:Y:S08]  /*27d0*/  LDC.64 R2, c[0x0][0xb18] ;  /* 0x0002c600ff027b82 */ /* 0x000f300000000a00 */
[----:B------:R-:W2:Y:S08]  /*27e0*/  LDC R6, c[0x0][0xb20] ;  /* 0x0002c800ff067b82 */ /* 0x000eb00000000800 */
[----:B------:R-:W3:Y:S01]  /*27f0*/  LDC R8, c[0x0][0xb0c] ;  /* 0x0002c300ff087b82 */ /* 0x000ee20000000800 */
[----:B-1----:R-:W-:-:S05]  /*2800*/  IMAD.HI.U32 R4, R15, R4, RZ ;  /* 0x000000040f047227 */ /* 0x002fca00078e00ff */
[----:B------:R-:W-:Y:S01]  /*2810*/  SHF.R.U32.HI R4, RZ, R5, R4 ;  /* 0x00000005ff047219 */ /* 0x000fe20000011604 */
[----:B----4-:R-:W-:Y:S01]  /*2820*/  IMAD.HI.U32 R3, R13, R3, RZ ;  /* 0x000000030d037227 */ /* 0x010fe200078e00ff */
[----:B------:R-:W-:-:S04]  /*2830*/  ISETP.NE.AND P0, PT, R2, 0x1, PT ;  /* 0x000000010200780c */ /* 0x000fc80003f05270 */
[----:B--2---:R-:W-:-:S04]  /*2840*/  SHF.R.U32.HI R6, RZ, R6, R3 ;  /* 0x00000006ff067219 */ /* 0x004fc80000011603 */
[----:B------:R-:W-:Y:S02]  /*2850*/  SEL R3, R13, R6, !P0 ;  /* 0x000000060d037207 */ /* 0x000fe40004000000 */
[----:B---3--:R-:W-:-:S04]  /*2860*/  ISETP.NE.AND P1, PT, R8, 0x1, PT ;  /* 0x000000010800780c */ /* 0x008fc80003f25270 */
[----:B------:R-:W-:-:S05]  /*2870*/  SEL R4, R15, R4, !P1 ;  /* 0x000000040f047207 */ /* 0x000fca0004800000 */
[----:B------:R-:W-:Y:S02]  /*2880*/  IMAD.IADD R5, R3, 0x1, -R4 ;  /* 0x0000000103057824 */ /* 0x000fe400078e0a04 */
[----:B------:R-:W-:Y:S02]  /*2890*/  IMAD.IADD R3, R4, 0x1, -R3 ;  /* 0x0000000104037824 */ /* 0x000fe400078e0a03 */
[----:B------:R-:W-:Y:S02]  /*28a0*/  IMAD R15, R5, R8, R15 ;  /* 0x00000008050f7224 */ /* 0x000fe400078e020f */
[----:B------:R-:W-:-:S07]  /*28b0*/  IMAD R13, R3, R2, R13 ;  /* 0x00000002030d7224 */ /* 0x000fce00078e020d */
.L_x_32:
[----:B------:R-:W-:Y:S01]  /*28c0*/  UMOV UR28, UR31 ;  /* 0x0000001f001c7c82 */ /* 0x000fe20008000000 */
[----:B------:R-:W-:Y:S01]  /*28d0*/  PLOP3.LUT P0, PT, PT, PT, PT, 0x80, 0x8 ;  /* 0x000000000008781c */ /* 0x000fe20003f0f070 */
[----:B------:R-:W-:Y:S01]  /*28e0*/  IMAD.IADD R19, R15, 0x1, R64 ;  /* 0x000000010f137824 */ /* 0x000fe200078e0240 */
[----:B------:R-:W-:Y:S01]  /*28f0*/  LOP3.LUT R10, R10, 0x1, RZ, 0x3c, !PT ;  /* 0x000000010a0a7812 */ /* 0x000fe200078e3cff */
[----:B------:R-:W-:Y:S01]  /*2900*/  IMAD.IADD R16, R13, 0x1, R62 ;  /* 0x000000010d107824 */ /* 0x000fe200078e023e */
[----:B------:R-:W-:Y:S09]  /*2910*/  @P3 BRA `(.L_x_33) ;  /* 0xffffffec00283947 */ /* 0x000ff2000383ffff */
[----:B------:R-:W-:Y:S01]  /*2920*/  UIADD3 UR22, UPT, UPT, UR22, 0x88, URZ ;  /* 0x0000008816167890 */ /* 0x000fe2000fffe0ff */
[----:B------:R-:W-:-:S03]  /*2930*/  MOV R3, UR39 ;  /* 0x0000002700037c02 */ /* 0x000fc60008000f00 */
[----:B------:R-:W-:Y:S01]  /*2940*/  ULEA UR4, UR38, UR22, 0x3 ;  /* 0x0000001626047291 */ /* 0x000fe2000f8e18ff */
[----:B------:R-:W-:-:S08]  /*2950*/  SHF.L.U32 R3, R3, 0x1f, RZ ;  /* 0x0000001f03037819 */ /* 0x000fd000000006ff */
[----:B------:R-:W1:Y:S02]  /*2960*/  SYNCS.PHASECHK.TRANS64.TRYWAIT P0, [UR4], R3 ;  /* 0x00000003ff0075a7 */ /* 0x000e640008001104 */
[----:B-1----:R-:W-:Y:S05]  /*2970*/  @!P0 BRA `(.L_x_34) ;  /* 0x0000006000708947 */ /* 0x002fea0003800000 */
.L_x_142:
[----:B------:R-:W-:-:S04]  /*2980*/  UIADD3 UR6, UPT, UPT, UR38, 0x1, URZ ;  /* 0x0000000126067890 */ /* 0x000fc8000fffe0ff */
[----:B------:R-:W-:-:S04]  /*2990*/  UISETP.NE.AND UP0, UPT, UR6, 0x11, UPT ;  /* 0x000000110600788c */ /* 0x000fc8000bf05270 */
[----:B------:R-:W-:Y:S02]  /*29a0*/  USEL UR5, URZ, 0x1, UP0 ;  /* 0x00000001ff057887 */ /* 0x000fe40008000000 */
[----:B------:R-:W-:Y:S02]  /*29b0*/  USEL UR6, UR6, URZ, UP0 ;  /* 0x000000ff06067287 */ /* 0x000fe40008000000 */
[----:B------:R-:W-:Y:S02]  /*29c0*/  ULOP3.LUT UR5, UR39, UR5, URZ, 0x3c, !UPT ;  /* 0x0000000527057292 */ /* 0x000fe4000f8e3cff */
[----:B------:R-:W-:-:S04]  /*29d0*/  ULEA UR4, UR6, UR22, 0x3 ;  /* 0x0000001606047291 */ /* 0x000fc8000f8e18ff */
[----:B-1----:R-:W-:-:S04]  /*29e0*/  MOV R3, UR5 ;  /* 0x0000000500037c02 */ /* 0x002fc80008000f00 */
[----:B------:R-:W-:-:S04]  /*29f0*/  SHF.L.U32 R3, R3, 0x1f, RZ ;  /* 0x0000001f03037819 */ /* 0x000fc800000006ff */
[----:B------:R-:W1:Y:S02]  /*2a00*/  SYNCS.PHASECHK.TRANS64.TRYWAIT P0, [UR4], R3 ;  /* 0x00000003ff0075a7 */ /* 0x000e640008001104 */
[----:B-1----:R-:W-:Y:S05]  /*2a10*/  @!P0 BRA `(.L_x_35) ;  /* 0x0000006000608947 */ /* 0x002fea0003800000 */
.L_x_144:
        /* <DEDUP_REMOVED lines=10> */
.L_x_146:
        /* <DEDUP_REMOVED lines=10> */
.L_x_148:
        /* <DEDUP_REMOVED lines=10> */
.L_x_150:
        /* <DEDUP_REMOVED lines=10> */
.L_x_152:
        /* <DEDUP_REMOVED lines=10> */
.L_x_154:
        /* <DEDUP_REMOVED lines=10> */
.L_x_156:
        /* <DEDUP_REMOVED lines=10> */
.L_x_158:
        /* <DEDUP_REMOVED lines=10> */
.L_x_160:
        /* <DEDUP_REMOVED lines=10> */
.L_x_162:
        /* <DEDUP_REMOVED lines=10> */
.L_x_164:
        /* <DEDUP_REMOVED lines=10> */
.L_x_166:
        /* <DEDUP_REMOVED lines=10> */
.L_x_168:
        /* <DEDUP_REMOVED lines=10> */
.L_x_170:
        /* <DEDUP_REMOVED lines=10> */
.L_x_172:
[----:B------:R-:W-:-:S04]  /*32e0*/  UIADD3 UR6, UPT, UPT, UR6, 0x1, URZ ;  /* 0x0000000106067890 */ /* 0x000fc8000fffe0ff */
[----:B------:R-:W-:-:S04]  /*32f0*/  UISETP.NE.AND UP0, UPT, UR6, 0x11, UPT ;  /* 0x000000110600788c */ /* 0x000fc8000bf05270 */
[----:B------:R-:W-:Y:S02]  /*3300*/  USEL UR4, URZ, 0x1, UP0 ;  /* 0x00000001ff047887 */ /* 0x000fe40008000000 */
[----:B------:R-:W-:Y:S02]  /*3310*/  USEL UR6, UR6, URZ, UP0 ;  /* 0x000000ff06067287 */ /* 0x000fe40008000000 */
[----:B------:R-:W-:Y:S02]  /*3320*/  ULOP3.LUT UR4, UR5, UR4, URZ, 0x3c, !UPT ;  /* 0x0000000405047292 */ /* 0x000fe4000f8e3cff */
[----:B------:R-:W-:-:S04]  /*3330*/  ULEA UR6, UR6, UR22, 0x3 ;  /* 0x0000001606067291 */ /* 0x000fc8000f8e18ff */
[----:B------:R-:W-:Y:S02]  /*3340*/  IMAD.U32 R2, RZ, RZ, UR4 ;  /* 0x00000004ff027e24 */ /* 0x000fe4000f8e00ff */
[----:B-1----:R-:W-:-:S03]  /*3350*/  MOV R0, UR6 ;  /* 0x0000000600007c02 */ /* 0x002fc60008000f00 */
[----:B------:R-:W-:-:S07]  /*3360*/  SHF.L.U32 R3, R2, 0x1f, RZ ;  /* 0x0000001f02037819 */ /* 0x000fce00000006ff */
.L_x_50:
[----:B-1----:R1:W4:Y:S02]  /*3370*/  SYNCS.PHASECHK.TRANS64.TRYWAIT P0, [R0+URZ], R3 ;  /* 0x00000003000075a7 */ /* 0x00232400080011ff */
[----:B----4-:R-:W-:Y:S05]  /*3380*/  @!P0 NANOSLEEP.SYNCS 0x989680 ;  /* 0x009896800000895d */ /* 0x010fea0003900000 */
[----:B------:R-:W4:Y:S02]  /*3390*/  @!P0 SYNCS.PHASECHK.TRANS64 P0, [R0+URZ], R3 ;  /* 0x00000003000085a7 */ /* 0x000f2400080010ff */
[----:B----4-:R-:W-:Y:S05]  /*33a0*/  @P0 EXIT ;  /* 0x000000000000094d */ /* 0x010fea0003800000 */
[----:B------:R-:W-:Y:S05]  /*33b0*/  BRA `(.L_x_50) ;  /* 0xfffffffc00ec7947 */ /* 0x000fea000383ffff */
.L_x_17:
[----:B------:R-:W-:-:S04]  /*33c0*/  UISETP.NE.AND UP1, UPT, UR45, URZ, UPT ;  /* 0x000000ff2d00728c */ /* 0x000fc8000bf25270 */
[----:B------:R-:W-:-:S09]  /*33d0*/  UISETP.NE.OR UP1, UPT, UR8, 0x1, UP1 ;  /* 0x000000010800788c */ /* 0x000fd20008f25670 */
[----:B------:R-:W-:Y:S05]  /*33e0*/  BRA.U UP1, `(.L_x_51) ;  /* 0x0000000101b07547 */ /* 0x000fea000b800000 */
[----:B------:R-:W-:Y:S01]  /*33f0*/  UMOV UR4, 0x400 ;  /* 0x0000040000047882 */ /* 0x000fe20000000000 */
[----:B------:R-:W-:Y:S01]  /*3400*/  HFMA2 R3, -RZ, RZ, 0, 5.9604644775390625e-08 ;  /* 0x00000001ff037431 */ /* 0x000fe200000001ff */
[----:B------:R-:W-:Y:S01]  /*3410*/  ULEA UR45, UR45, UR4, 0x18 ;  /* 0x000000042d2d7291 */ /* 0x000fe2000f8ec0ff */
[----:B------:R-:W-:Y:S01]  /*3420*/  ISETP.NE.AND P0, PT, R2, RZ, PT ;  /* 0x000000ff0200720c */ /* 0x000fe20003f05270 */
[----:B------:R-:W-:Y:S02]  /*3430*/  IMAD.MOV.U32 R8, RZ, RZ, RZ ;  /* 0x000000ffff087224 */ /* 0x000fe400078e00ff */
[----:B------:R-:W-:Y:S02]  /*3440*/  UIADD3 UR6, UPT, UPT, UR45, 0x168, URZ ;  /* 0x000001682d067890 */ /* 0x000fe4000fffe0ff */
[----:B------:R-:W-:Y:S02]  /*3450*/  UIADD3 UR7, UPT, UPT, UR45, 0x160, URZ ;  /* 0x000001602d077890 */ /* 0x000fe4000fffe0ff */
[----:B------:R-:W-:-:S12]  /*3460*/  UPRMT UR6, URZ, 0x654, UR6 ;  /* 0x00000654ff067896 */ /* 0x000fd80008000006 */
.L_x_54:
[----:B------:R-:W-:Y:S01]  /*3470*/  SHF.L.U32 R7, R3, 0x1f, RZ ;  /* 0x0000001f03077819 */ /* 0x000fe200000006ff */
[----:B------:R-:W-:Y:S02]  /*3480*/  IMAD.U32 R9, RZ, RZ, UR7 ;  /* 0x00000007ff097e24 */ /* 0x000fe4000f8e00ff */
[----:B------:R-:W-:Y:S01]  /*3490*/  @!P0 IMAD.MOV.U32 R5, RZ, RZ, 0x10 ;  /* 0x00000010ff058424 */ /* 0x000fe200078e00ff */
[----:B------:R-:W1:Y:S02]  /*34a0*/  SYNCS.PHASECHK.TRANS64.TRYWAIT P1, [UR45+0x168], R7 ;  /* 0x00016807ff0075a7 */ /* 0x000e64000802112d */
[----:B------:R-:W-:-:S04]  /*34b0*/  PRMT R9, R2, 0x654, R9 ;  /* 0x0000065402097816 */ /* 0x000fc80000000009 */
[----:B------:R-:W-:Y:S01]  /*34c0*/  SEL R0, R9, R0, !P0 ;  /* 0x0000000009007207 */ /* 0x000fe20004000000 */
[----:B-1----:R-:W-:Y:S06]  /*34d0*/  @!P1 BRA `(.L_x_52) ;  /* 0x0000005c00189947 */ /* 0x002fec0003800000 */
.L_x_174:
[----:B------:R-:W-:Y:S01]  /*34e0*/  UIADD3 UR4, UPT, UPT, UR45, 0x1a0, URZ ;  /* 0x000001a02d047890 */ /* 0x000fe2000fffe0ff */
[----:B------:R2:W-:Y:S01]  /*34f0*/  @!P0 SYNCS.ARRIVE.TRANS64.RED RZ, [R0+URZ], R5 ;  /* 0x0000000500ff89a7 */ /* 0x0005e200080004ff */
[----:B------:R-:W-:Y:S01]  /*3500*/  UIADD3 UR5, UPT, UPT, UR45, 0x160, URZ ;  /* 0x000001602d057890 */ /* 0x000fe2000fffe0ff */
[----:B------:R-:W-:-:S08]  /*3510*/  LOP3.LUT R3, R3, 0x1, RZ, 0x3c, !PT ;  /* 0x0000000103037812 */ /* 0x000fd000078e3cff */
[----:B------:R-:W-:Y:S06]  /*3520*/  UGETNEXTWORKID.BROADCAST [UR4], [UR5] ;  /* 0x00000000040073ca */ /* 0x000fec0008000100 */
[----:B--2---:R-:W-:-:S04]  /*3530*/  SHF.L.U32 R5, R8, 0x1f, RZ ;  /* 0x0000001f08057819 */ /* 0x004fc800000006ff */
[----:B------:R-:W2:Y:S02]  /*3540*/  SYNCS.PHASECHK.TRANS64.TRYWAIT P1, [UR45+0x160], R5 ;  /* 0x00016005ff0075a7 */ /* 0x000ea4000802112d */
[----:B--2---:R-:W-:Y:S05]  /*3550*/  @!P1 BRA `(.L_x_53) ;  /* 0x0000005c00109947 */ /* 0x004fea0003800000 */
.L_x_176:
[----:B-1----:R-:W1:Y:S01]  /*3560*/  LDS.128 R4, [UR45+0x1a0] ;  /* 0x0001a02dff047984 */ /* 0x002e620008000c00 */
[----:B------:R-:W-:Y:S01]  /*3570*/  LOP3.LUT R8, R8, 0x1, RZ, 0x3c, !PT ;  /* 0x0000000108087812 */ /* 0x000fe200078e3cff */
[----:B------:R-:W-:Y:S01]  /*3580*/  @!PT LDS RZ, [RZ] ;  /* 0x00000000fffff984 */ /* 0x000fe20000000800 */
[----:B------:R-:W-:Y:S01]  /*3590*/  @!PT LDS RZ, [RZ] ;  /* 0x00000000fffff984 */ /* 0x000fe20000000800 */
[----:B------:R-:W-:Y:S01]  /*35a0*/  @!PT LDS RZ, [RZ] ;  /* 0x00000000fffff984 */ /* 0x000fe20000000800 */
[----:B------:R-:W-:Y:S01]  /*35b0*/  @!PT LDS RZ, [RZ] ;  /* 0x00000000fffff984 */ /* 0x000fe20000000800 */
[----:B------:R2:W-:Y:S06]  /*35c0*/  MEMBAR.ALL.CTA ;  /* 0x0000000000007992 */ /* 0x0005ec0000008000 */
[----:B--2---:R-:W2:Y:S02]  /*35d0*/  FENCE.VIEW.ASYNC.S ;  /* 0x00000000000073c6 */ /* 0x004ea40000000000 */
[----:B--2---:R-:W-:Y:S01]  /*35e0*/  SYNCS.ARRIVE.TRANS64.RED.A1T0 RZ, [UR6], RZ ;  /* 0x000000ffffff79a7 */ /* 0x004fe20008100406 */
[----:B-1----:R-:W-:-:S13]  /*35f0*/  LOP3.LUT P1, RZ, R6, 0x1, RZ, 0xc0, !PT ;  /* 0x0000000106ff7812 */ /* 0x002fda000782c0ff */
[----:B------:R-:W-:Y:S05]  /*3600*/  @P1 BRA `(.L_x_54) ;  /* 0xfffffffc00981947 */ /* 0x000fea000383ffff */
[----:B------:R-:W-:-:S04]  /*3610*/  SHF.L.U32 R0, R3, 0x1f, RZ ;  /* 0x0000001f03007819 */ /* 0x000fc800000006ff */
[----:B------:R-:W1:Y:S02]  /*3620*/  SYNCS.PHASECHK.TRANS64 P0, [UR45+0x168], R0 ;  /* 0x00016800ff0075a7 */ /* 0x000e64000800102d */
[----:B-1----:R-:W-:Y:S05]  /*3630*/  @P0 EXIT ;  /* 0x000000000000094d */ /* 0x002fea0003800000 */
[----:B------:R-:W-:-:S07]  /*3640*/  MOV R0, UR45 ;  /* 0x0000002d00007c02 */ /* 0x000fce0008000f00 */
.L_x_55:
[----:B-1----:R-:W-:-:S04]  /*3650*/  SHF.L.U32 R5, R3, 0x1f, RZ ;  /* 0x0000001f03057819 */ /* 0x002fc800000006ff */
[----:B------:R1:W2:Y:S03]  /*3660*/  SYNCS.PHASECHK.TRANS64.TRYWAIT P0, [R0+URZ+0x168], R5 ;  /* 0x00016805000075a7 */ /* 0x0002a600080011ff */
[----:B--2---:R-:W-:Y:S05]  /*3670*/  @!P0 NANOSLEEP.SYNCS 0x989680 ;  /* 0x009896800000895d */ /* 0x004fea0003900000 */
[----:B------:R-:W2:Y:S02]  /*3680*/  @!P0 SYNCS.PHASECHK.TRANS64 P0, [R0+URZ+0x168], R5 ;  /* 0x00016805000085a7 */ /* 0x000ea400080010ff */
[----:B--2---:R-:W-:Y:S05]  /*3690*/  @P0 EXIT ;  /* 0x000000000000094d */ /* 0x004fea0003800000 */
[----:B------:R-:W-:Y:S05]  /*36a0*/  BRA `(.L_x_55) ;  /* 0xfffffffc00e87947 */ /* 0x000fea000383ffff */
.L_x_51:
[----:B------:R-:W-:-:S09]  /*36b0*/  UISETP.NE.AND UP1, UPT, UR8, URZ, UPT ;  /* 0x000000ff0800728c */ /* 0x000fd2000bf25270 */
[----:B------:R-:W-:Y:S05]  /*36c0*/  BRA.U UP1, `(.L_x_56) ;  /* 0x0000000d013c7547 */ /* 0x000fea000b800000 */
[----:B------:R-:W-:Y:S01]  /*36d0*/  UMOV UR4, 0x40 ;  /* 0x0000004000047882 */ /* 0x000fe20000000000 */
[----:B------:R-:W-:Y:S01]  /*36e0*/  NOP ;  /* 0x0000000000007918 */ /* 0x000fe20000000000 */
[----:B------:R-:W-:Y:S01]  /*36f0*/  ULEA UR4, UR45, UR4, 0x18 ;  /* 0x000000042d047291 */ /* 0x000fe2000f8ec0ff */
[----:B------:R-:W-:Y:S02]  /*3700*/  UMOV UR5, 0x400 ;  /* 0x0000040000057882 */ /* 0x000fe40000000000 */
[----:B------:R-:W-:-:S06]  /*3710*/  ULEA UR45, UR45, UR5, 0x18 ;  /* 0x000000052d2d7291 */ /* 0x000fcc000f8ec0ff */
[----:B------:R-:W1:Y:S02]  /*3720*/  LDS.U8 R0, [UR4+0x1c] ;  /* 0x00001c04ff007984 */ /* 0x000e640008000000 */
[----:B-1----:R-:W-:-:S13]  /*3730*/  ISETP.NE.AND P0, PT, R0, RZ, PT ;  /* 0x000000ff0000720c */ /* 0x002fda0003f05270 */
[----:B------:R-:W-:Y:S05]  /*3740*/  @P0 BRA `(.L_x_57) ;  /* 0x0000000000580947 */ /* 0x000fea0003800000 */
[----:B------:R-:W-:-:S13]  /*3750*/  ELECT P0, URZ, PT ;  /* 0x0000000000ff782f */ /* 0x000fda0003800000 */
[----:B------:R-:W-:Y:S05]  /*3760*/  @!P0 BRA `(.L_x_58) ;  /* 0x0000000000608947 */ /* 0x000fea0003800000 */
[----:B------:R-:W-:Y:S01]  /*3770*/  UMOV UR5, 0x10 ;  /* 0x0000001000057882 */ /* 0x000fe20000000000 */
[----:B------:R-:W-:Y:S01]  /*3780*/  HFMA2 R0, -RZ, RZ, 0, 5.9604644775390625e-08 ;  /* 0x00000001ff007431 */ /* 0x000fe200000001ff */
[----:B------:R-:W-:-:S03]  /*3790*/  MOV R2, 0xffff ;  /* 0x0000ffff00027802 */ /* 0x000fc60000000f00 */
[----:B------:R-:W-:Y:S04]  /*37a0*/  DEPBAR.LE SB1, 0x36 ;  /* 0x00009d800000791a */ /* 0x000fe80000000000 */
[----:B------:R-:W1:Y:S02]  /*37b0*/  UTCATOMSWS.FIND_AND_SET.ALIGN UP0, UR5, UR5 ;  /* 0x00000005000575e3 */ /* 0x000e640008000800 */
[----:B-1----:R-:W-:Y:S01]  /*37c0*/  MOV R3, UR5 ;  /* 0x0000000500037c02 */ /* 0x002fe20008000f00 */
[----:B------:R-:W-:Y:S06]  /*37d0*/  BRA.U UP0, `(.L_x_59) ;  /* 0x0000000100187547 */ /* 0x000fec000b800000 */
.L_x_60:
[----:B------:R-:W-:Y:S05]  /*37e0*/  NANOSLEEP 0x64 ;  /* 0x000000640000795d */ /* 0x000fea0003800000 */
[----:B------:R-:W-:-:S05]  /*37f0*/  UMOV UR5, 0x10 ;  /* 0x0000001000057882 */ /* 0x000fca0000000000 */
[----:B------:R-:W-:Y:S04]  /*3800*/  DEPBAR.LE SB1, 0x36 ;  /* 0x00009d800000791a */ /* 0x000fe80000000000 */
[----:B------:R-:W1:Y:S02]  /*3810*/  UTCATOMSWS.FIND_AND_SET.ALIGN UP0, UR5, UR5 ;  /* 0x00000005000575e3 */ /* 0x000e640008000800 */
[----:B-1----:R-:W-:Y:S01]  /*3820*/  MOV R3, UR5 ;  /* 0x0000000500037c02 */ /* 0x002fe20008000f00 */
[----:B------:R-:W-:Y:S05]  /*3830*/  BRA.U !UP0, `(.L_x_60) ;  /* 0xfffffffd08e87547 */ /* 0x000fea000b83ffff */
.L_x_59:
[-C--:B------:R-:W-:Y:S02]  /*3840*/  SHF.L.U32 R2, R2, R3.reuse, RZ ;  /* 0x0000000302027219 */ /* 0x080fe400000006ff */
[----:B------:R-:W-:Y:S01]  /*3850*/  SHF.L.U32 R0, R0, R3, RZ ;  /* 0x0000000300007219 */ /* 0x000fe200000006ff */
[----:B------:R-:W-:Y:S02]  /*3860*/  IMAD.SHL.U32 R3, R3, 0x20, RZ ;  /* 0x0000002003037824 */ /* 0x000fe400078e00ff */
[----:B------:R1:W-:Y:S04]  /*3870*/  ATOMS.OR RZ, [UR4+0x14], R2 ;  /* 0x00001402ffff798c */ /* 0x0003e8000b000004 */
[----:B------:R1:W-:Y:S04]  /*3880*/  ATOMS.OR RZ, [UR4+0x18], R0 ;  /* 0x00001800ffff798c */ /* 0x0003e8000b000004 */
[----:B------:R1:W-:Y:S01]  /*3890*/  STS [UR45+0x1b0], R3 ;  /* 0x0001b003ff007988 */ /* 0x0003e2000800082d */
[----:B------:R-:W-:Y:S05]  /*38a0*/  BRA `(.L_x_58) ;  /* 0x0000000000107947 */ /* 0x000fea0003800000 */
.L_x_57:
[----:B------:R-:W-:Y:S02]  /*38b0*/  MOV R0, 0xffffffff ;  /* 0xffffffff00007802 */ /* 0x000fe40000000f00 */
[----:B------:R-:W-:-:S03]  /*38c0*/  MOV R2, 0x38f0 ;  /* 0x000038f000027802 */ /* 0x000fc60000000f00 */
[----:B------:R1:W-:Y:S04]  /*38d0*/  STS [UR45+0x1b0], R0 ;  /* 0x0001b000ff007988 */ /* 0x0003e8000800082d */
[----:B-1-3-5:R-:W-:Y:S05]  /*38e0*/  CALL.REL.NOINC `($__internal_1_$__cuda_sm10x_tcgen05_guardrail_trap_phase_invalid_during_alloc) ;  /* 0x0000006000207944 */ /* 0x02afea0003c00000 */
.L_x_58:
[----:B------:R-:W-:Y:S05]  /*38f0*/  WARPSYNC.ALL ;  /* 0x0000000000007948 */ /* 0x000fea0003800000 */
[----:B------:R-:W2:Y:S01]  /*3900*/  S2UR UR6, SR_CgaCtaId ;  /* 0x00000000000679c3 */ /* 0x000ea20000008800 */
[----:B------:R-:W-:Y:S01]  /*3910*/  UMOV UR4, 0x400 ;  /* 0x0000040000047882 */ /* 0x000fe20000000000 */
[----:B------:R-:W-:-:S06]  /*3920*/  NOP ;  /* 0x0000000000007918 */ /* 0x000fcc0000000000 */
[----:B------:R-:W-:Y:S06]  /*3930*/  BAR.ARV 0x6, 0xa0 ;  /* 0x0182800000007b1d */ /* 0x000fec0000002000 */
[----:B------:R-:W-:Y:S01]  /*3940*/  IMAD.MOV.U32 R8, RZ, RZ, 0x1 ;  /* 0x00000001ff087424 */ /* 0x000fe200078e00ff */
[----:B------:R-:W-:Y:S01]  /*3950*/  UMOV UR15, URZ ;  /* 0x000000ff000f7c82 */ /* 0x000fe20008000000 */
[----:B------:R-:W-:Y:S01]  /*3960*/  UMOV UR14, URZ ;  /* 0x000000ff000e7c82 */ /* 0x000fe20008000000 */
[----:B------:R-:W-:Y:S01]  /*3970*/  UMOV UR20, 0x0 ;  /* 0x0000000000147882 */ /* 0x000fe20000000000 */
[----:B------:R-:W-:Y:S01]  /*3980*/  UMOV UR21, 0x4210490 ;  /* 0x0421049000157882 */ /* 0x000fe20000000000 */
[----:B------:R-:W-:Y:S01]  /*3990*/  UMOV UR18, 0x0 ;  /* 0x0000000000127882 */ /* 0x000fe20000000000 */
[----:B------:R-:W-:Y:S01]  /*39a0*/  UMOV UR19, 0x4210490 ;  /* 0x0421049000137882 */ /* 0x000fe20000000000 */
[----:B--2---:R-:W-:Y:S01]  /*39b0*/  ULEA UR6, UR6, UR4, 0x18 ;  /* 0x0000000406067291 */ /* 0x004fe2000f8ec0ff */
[----:B------:R-:W2:Y:S03]  /*39c0*/  LDCU.64 UR4, c[0x0][0x388] ;  /* 0x00007100ff0477ac */ /* 0x000ea60008000a00 */
[----:B------:R-:W-:-:S02]  /*39d0*/  UIADD3 UR9, UPT, UPT, UR6, 0x4400, URZ ;  /* 0x0000440006097890 */ /* 0x000fc4000fffe0ff */
[----:B------:R-:W-:-:S03]  /*39e0*/  UIADD3 UR10, UPT, UPT, UR6, 0x15400, URZ ;  /* 0x00015400060a7890 */ /* 0x000fc6000fffe0ff */
[----:B------:R-:W1:Y:S01]  /*39f0*/  LDS R9, [UR6+0x1b0] ;  /* 0x0001b006ff097984 */ /* 0x000e620008000800 */
[----:B------:R-:W-:Y:S02]  /*3a00*/  USHF.R.U32.HI UR9, URZ, 0x4, UR9 ;  /* 0x00000004ff097899 */ /* 0x000fe40008011609 */
[----:B------:R-:W-:Y:S02]  /*3a10*/  USHF.R.U32.HI UR10, URZ, 0x4, UR10 ;  /* 0x00000004ff0a7899 */ /* 0x000fe4000801160a */
[----:B------:R-:W-:Y:S02]  /*3a20*/  ULOP3.LUT UR9, UR9, 0x3fff, URZ, 0xc0, !UPT ;  /* 0x00003fff09097892 */ /* 0x000fe4000f8ec0ff */
[----:B------:R-:W-:Y:S02]  /*3a30*/  ULOP3.LUT UR10, UR10, 0x3fff, URZ, 0xc0, !UPT ;  /* 0x00003fff0a0a7892 */ /* 0x000fe4000f8ec0ff */
[----:B------:R-:W-:Y:S02]  /*3a40*/  ULOP3.LUT UR9, UR9, 0x10000, URZ, 0xfc, !UPT ;  /* 0x0001000009097892 */ /* 0x000fe4000f8efcff */
[----:B--2---:R-:W-:-:S02]  /*3a50*/  UIADD3 UR4, UPT, UPT, UR4, 0x1f, URZ ;  /* 0x0000001f04047890 */ /* 0x004fc4000fffe0ff */
[----:B------:R-:W-:Y:S02]  /*3a60*/  ULOP3.LUT UR10, UR10, 0x1000000, URZ, 0xfc, !UPT ;  /* 0x010000000a0a7892 */ /* 0x000fe4000f8efcff */
[----:B------:R-:W-:-:S04]  /*3a70*/  USHF.R.S32.HI UR7, URZ, 0x1f, UR4 ;  /* 0x0000001fff077899 */ /* 0x000fc80008011404 */
[----:B------:R-:W-:-:S03]  /*3a80*/  ULEA.HI UR7, UR7, UR4, URZ, 0x5 ;  /* 0x0000000407077291 */ /* 0x000fc6000f8f28ff */
[----:B------:R-:W2:Y:S01]  /*3a90*/  LDCU UR4, c[0x0][0x390] ;  /* 0x00007200ff0477ac */ /* 0x000ea20008000800 */
[----:B------:R-:W-:-:S04]  /*3aa0*/  USHF.R.S32.HI UR7, URZ, 0x5, UR7 ;  /* 0x00000005ff077899 */ /* 0x000fc80008011407 */
[----:B------:R-:W-:Y:S02]  /*3ab0*/  UIMAD UR7, UR7, UR5, URZ ;  /* 0x00000005070772a4 */ /* 0x000fe4000f8e02ff */
[----:B------:R-:W-:-:S04]  /*3ac0*/  UIADD3 UR5, UPT, UPT, UR6, 0x168, URZ ;  /* 0x0000016806057890 */ /* 0x000fc8000fffe0ff */
[----:B------:R-:W-:Y:S01]  /*3ad0*/  UPRMT UR5, URZ, 0x654, UR5 ;  /* 0x00000654ff057896 */ /* 0x000fe20008000005 */
[C---:B-1----:R-:W-:Y:S01]  /*3ae0*/  VIADD R3, R9.reuse, 0x80 ;  /* 0x0000008009037836 */ /* 0x042fe20000000000 */
[----:B------:R-:W-:Y:S01]  /*3af0*/  LOP3.LUT R2, R9, 0xffff, RZ, 0xc0, !PT ;  /* 0x0000ffff09027812 */ /* 0x000fe200078ec0ff */
[----:B--2---:R-:W-:-:S03]  /*3b00*/  UIMAD UR4, UR7, UR4, URZ ;  /* 0x00000004070472a4 */ /* 0x004fc6000f8e02ff */
[----:B------:R-:W-:Y:S01]  /*3b10*/  LOP3.LUT R3, R3, 0xffff, RZ, 0xc0, !PT ;  /* 0x0000ffff03037812 */ /* 0x000fe200078ec0ff */
[----:B------:R-:W-:Y:S02]  /*3b20*/  UIADD3 UR16, UPT, UPT, UR4, -0x1, URZ ;  /* 0xffffffff04107890 */ /* 0x000fe4000fffe0ff */
[----:B------:R-:W-:Y:S02]  /*3b30*/  UISETP.GE.AND UP2, UPT, UR4, 0x1, UPT ;  /* 0x000000010400788c */ /* 0x000fe4000bf46270 */
[----:B------:R1:W-:Y:S02]  /*3b40*/  STL.64 [R1], R2 ;  /* 0x0000000201007387 */ /* 0x0003e40000100a00 */
[----:B-1----:R-:W-:-:S07]  /*3b50*/  CS2R R2, SRZ ;  /* 0x0000000000027805 */ /* 0x002fce000001ff00 */
.L_x_67:
[----:B-1----:R-:W-:-:S04]  /*3b60*/  SHF.L.U32 R5, R3, 0x1f, RZ ;  /* 0x0000001f03057819 */ /* 0x002fc800000006ff */
[----:B------:R-:W1:Y:S02]  /*3b70*/  SYNCS.PHASECHK.TRANS64.TRYWAIT P0, [UR6+0x160], R5 ;  /* 0x00016005ff0075a7 */ /* 0x000e640008001106 */
[----:B-12---:R-:W-:Y:S05]  /*3b80*/  @!P0 BRA `(.L_x_61) ;  /* 0x00000054009c8947 */ /* 0x006fea0003800000 */
.L_x_178:
[----:B-1----:R-:W1:Y:S01]  /*3b90*/  LDS.128 R4, [UR6+0x1a0] ;  /* 0x0001a006ff047984 */ /* 0x002e620008000c00 */
[----:B------:R-:W-:Y:S01]  /*3ba0*/  ULEA UR8, UR15, UR6, 0x3 ;  /* 0x000000060f087291 */ /* 0x000fe2000f8e18ff */
[----:B------:R-:W-:Y:S01]  /*3bb0*/  SHF.L.U32 R0, R8, 0x1f, RZ ;  /* 0x0000001f08007819 */ /* 0x000fe200000006ff */
[----:B------:R-:W-:Y:S01]  /*3bc0*/  @!PT LDS RZ, [RZ] ;  /* 0x00000000fffff984 */ /* 0x000fe20000000800 */
[----:B------:R-:W-:Y:S01]  /*3bd0*/  @!PT LDS RZ, [RZ] ;  /* 0x00000000fffff984 */ /* 0x000fe20000000800 */
[----:B------:R-:W-:Y:S01]  /*3be0*/  @!PT LDS RZ, [RZ] ;  /* 0x00000000fffff984 */ /* 0x000fe20000000800 */
[----:B------:R-:W-:Y:S01]  /*3bf0*/  @!PT LDS RZ, [RZ] ;  /* 0x00000000fffff984 */ /* 0x000fe20000000800 */
[----:B------:R2:W-:Y:S06]  /*3c00*/  MEMBAR.ALL.CTA ;  /* 0x0000000000007992 */ /* 0x0005ec0000008000 */
[----:B--2---:R-:W2:Y:S02]  /*3c10*/  FENCE.VIEW.ASYNC.S ;  /* 0x00000000000073c6 */ /* 0x004ea40000000000 */
[----:B--2---:R-:W-:Y:S01]  /*3c20*/  SYNCS.ARRIVE.TRANS64.RED.A1T0 RZ, [UR5], RZ ;  /* 0x000000ffffff79a7 */ /* 0x004fe20008100405 */
[----:B------:R-:W2:Y:S01]  /*3c30*/  SYNCS.PHASECHK.TRANS64.TRYWAIT P0, [UR8+0x180], R0 ;  /* 0x00018000ff0075a7 */ /* 0x000ea20008001108 */
[----:B-1----:R-:W-:Y:S01]  /*3c40*/  LOP3.LUT P2, RZ, R6, 0x1, RZ, 0xc0, !PT ;  /* 0x0000000106ff7812 */ /* 0x002fe2000784c0ff */
[----:B--2---:R-:W-:-:S12]  /*3c50*/  @!P0 BRA `(.L_x_62) ;  /* 0x0000005400808947 */ /* 0x004fd80003800000 */
.L_x_180:
[----:B------:R-:W-:Y:S05]  /*3c60*/  BRA.U !UP2, `(.L_x_63) ;  /* 0x000000010ac47547 */ /* 0x000fea000b800000 */
[----:B-1----:R-:W-:Y:S01]  /*3c70*/  IMAD.U32 R0, RZ, RZ, UR15 ;  /* 0x0000000fff007e24 */ /* 0x002fe2000f8e00ff */
[----:B------:R-:W-:-:S04]  /*3c80*/  ULEA UR4, UR14, UR6, 0x3 ;  /* 0x000000060e047291 */ /* 0x000fc8000f8e18ff */
[----:B------:R-:W-:Y:S02]  /*3c90*/  LEA R4, R0, R1, 0x2 ;  /* 0x0000000100047211 */ /* 0x000fe400078e10ff */
[----:B------:R-:W-:-:S04]  /*3ca0*/  SHF.L.U32 R0, R2, 0x1f, RZ ;  /* 0x0000001f02007819 */ /* 0x000fc800000006ff */
[----:B------:R-:W5:Y:S01]  /*3cb0*/  LDL R4, [R4] ;  /* 0x0000000004047983 */ /* 0x000f620000100800 */
[----:B------:R1:W2:Y:S01]  /*3cc0*/  SYNCS.PHASECHK.TRANS64.TRYWAIT P1, [UR4], R0 ;  /* 0x00000000ff0075a7 */ /* 0x0002a20008021104 */
[----:B------:R-:W-:Y:S01]  /*3cd0*/  UPLOP3.LUT UP3, UPT, UPT, UPT, UPT, 0x40, 0x4 ;  /* 0x000000000004789c */ /* 0x000fe20003f6e870 */
[----:B------:R-:W-:Y:S01]  /*3ce0*/  UMOV UR13, UR16 ;  /* 0x00000010000d7c82 */ /* 0x000fe20008000000 */
[----:B------:R-:W-:-:S09]  /*3cf0*/  UMOV UR12, UR14 ;  /* 0x0000000e000c7c82 */ /* 0x000fd20008000000 */
.L_x_66:
[----:B------:R-:W-:Y:S01]  /*3d00*/  ULEA UR7, UR12, UR6, 0x3 ;  /* 0x000000060c077291 */ /* 0x000fe2000f8e18ff */
[----:B-12-4-:R-:W-:Y:S11]  /*3d10*/  @P1 BRA `(.L_x_64) ;  /* 0x00000000000c1947 */ /* 0x016ff60003800000 */
[----:B------:R-:W-:Y:S04]  /*3d20*/  SHF.L.U32 R5, R2, 0x1f, RZ ;  /* 0x0000001f02057819 */ /* 0x000fe800000006ff */
[----:B------:R-:W2:Y:S02]  /*3d30*/  SYNCS.PHASECHK.TRANS64.TRYWAIT P0, [UR7], R5 ;  /* 0x00000005ff0075a7 */ /* 0x000ea40008001107 */
[----:B--2---:R-:W-:Y:S05]  /*3d40*/  @!P0 BRA `(.L_x_65) ;  /* 0x00000054005c8947 */ /* 0x004fea0003800000 */
.L_x_64:
[----:B------:R-:W-:Y:S01]  /*3d50*/  UISETP.NE.AND UP0, UPT, UR13, URZ, UPT ;  /* 0x000000ff0d00728c */ /* 0x000fe2000bf05270 */
[----:B------:R-:W-:Y:S01]  /*3d60*/  PLOP3.LUT P1, PT, PT, PT, PT, 0x80, 0x8 ;  /* 0x000000000008781c */ /* 0x000fe20003f2f070 */
[----:B------:R-:W-:Y:S02]  /*3d70*/  UIADD3 UR14, UPT, UPT, UR12, 0x1, URZ ;  /* 0x000000010c0e7890 */ /* 0x000fe4000fffe0ff */
[----:B------:R-:W-:Y:S02]  /*3d80*/  ULEA UR22, UR12, UR10, 0x9 ;  /* 0x0000000a0c167291 */ /* 0x000fe4000f8e48ff */
[----:B------:R-:W-:Y:S01]  /*3d90*/  UISETP.NE.AND UP1, UPT, UR14, 0x11, UPT ;  /* 0x000000110e00788c */ /* 0x000fe2000bf25270 */
[----:B------:R-:W-:Y:S01]  /*3da0*/  PLOP3.LUT P0, PT, PT, PT, UP0, 0x80, 0x8 ;  /* 0x000000000008781c */ /* 0x000fe20003f0f008 */
[----:B------:R-:W-:Y:S02]  /*3db0*/  ULEA UR24, UR12, UR9, 0x8 ;  /* 0x000000090c187291 */ /* 0x000fe4000f8e40ff */
[----:B------:R-:W-:Y:S02]  /*3dc0*/  USEL UR11, URZ, 0x1, UP1 ;  /* 0x00000001ff0b7887 */ /* 0x000fe40008800000 */
[----:B------:R-:W-:Y:S02]  /*3dd0*/  USEL UR14, UR14, URZ, UP1 ;  /* 0x000000ff0e0e7287 */ /* 0x000fe40008800000 */
[----:B------:R-:W-:Y:S02]  /*3de0*/  UIADD3 UR26, UPT, UPT, UR22, 0x80, URZ ;  /* 0x00000080161a7890 */ /* 0x000fe4000fffe0ff */
[----:B------:R-:W-:Y:S01]  /*3df0*/  @UP0 ULEA UR4, UR14, UR6, 0x3 ;  /* 0x000000060e040291 */ /* 0x000fe2000f8e18ff */
[----:B------:R-:W-:Y:S01]  /*3e00*/  LOP3.LUT R2, R2, UR11, RZ, 0x3c, !PT ;  /* 0x0000000b02027c12 */ /* 0x000fe2000f8e3cff */
[----:B------:R-:W-:Y:S02]  /*3e10*/  UIADD3 UR28, UPT, UPT, UR24, 0x2, URZ ;  /* 0x00000002181c7890 */ /* 0x000fe4000fffe0ff */
[----:B------:R-:W-:Y:S01]  /*3e20*/  UIADD3 UR17, UPT, UPT, UR7, 0x88, URZ ;  /* 0x0000008807117890 */ /* 0x000fe2000fffe0ff */
[----:B-1----:R-:W-:Y:S01]  /*3e30*/  @P0 SHF.L.U32 R0, R2, 0x1f, RZ ;  /* 0x0000001f02000819 */ /* 0x002fe200000006ff */
[----:B------:R-:W-:Y:S01]  /*3e40*/  UIADD3 UR7, UPT, UPT, UR13, 0x1, URZ ;  /* 0x000000010d077890 */ /* 0x000fe2000fffe0ff */
[----:B------:R-:W-:Y:S02]  /*3e50*/  UMOV UR23, 0x40004040 ;  /* 0x4000404000177882 */ /* 0x000fe40000000000 */
[----:B------:R4:W1:Y:S01]  /*3e60*/  @P0 SYNCS.PHASECHK.TRANS64.TRYWAIT P1, [UR4], R0 ;  /* 0x00000000ff0005a7 */ /* 0x0008620008021104 */
[----:B------:R-:W-:Y:S11]  /*3e70*/  ELECT P0, URZ, PT ;  /* 0x0000000000ff782f */ /* 0x000ff60003800000 */
[----:B------:R-:W-:Y:S02]  /*3e80*/  @!UPT UIADD3 URZ, UPT, UPT, URZ, URZ, URZ ;  /* 0x000000fffffff290 */ /* 0x000fe4000fffe0ff */
[C---:B-----5:R-:W-:Y:S02]  /*3e90*/  @P0 R2UR.BROADCAST UR11, R4.reuse ;  /* 0x00000000040b02ca */ /* 0x060fe400008e0000 */
[----:B------:R-:W-:Y:S11]  /*3ea0*/  ELECT P0, URZ, PT ;  /* 0x0000000000ff782f */ /* 0x000ff60003800000 */
[----:B------:R-:W-:Y:S02]  /*3eb0*/  @!UPT UIADD3 URZ, UPT, UPT, URZ, URZ, URZ ;  /* 0x000000fffffff290 */ /* 0x000fe4000fffe0ff */
[----:B------:R-:W-:Y:S01]  /*3ec0*/  @P0 R2UR.BROADCAST UR4, R4 ;  /* 0x00000000040402ca */ /* 0x000fe200008e0000 */
[----:B------:R-:W-:Y:S02]  /*3ed0*/  UISETP.GT.U32.AND UP0, UPT, UR7, 0x1, UPT ;  /* 0x000000010700788c */ /* 0x000fe4000bf04070 */
[----:B------:R-:W-:Y:S01]  /*3ee0*/  UIADD3 UR13, UPT, UPT, UR13, -0x1, URZ ;  /* 0xffffffff0d0d7890 */ /* 0x000fe2000fffe0ff */
[----:B------:R-:W-:Y:S01]  /*3ef0*/  UMOV UR25, 0x80004020 ;  /* 0x8000402000197882 */ /* 0x000fe20000000000 */
[----:B------:R-:W-:Y:S01]  /*3f00*/  UMOV UR27, 0x40004040 ;  /* 0x40004040001b7882 */ /* 0x000fe20000000000 */
[----:B------:R-:W-:Y:S01]  /*3f10*/  UMOV UR29, 0x80004020 ;  /* 0x80004020001d7882 */ /* 0x000fe20000000000 */
[----:B------:R-:W-:Y:S01]  /*3f20*/  UMOV UR12, UR14 ;  /* 0x0000000e000c7c82 */ /* 0x000fe20008000000 */
[----:B------:R4:W-:Y:S01]  /*3f30*/  UTCHMMA gdesc[UR24], gdesc[UR22], tmem[UR11], tmem[UR20], idesc[UR21], UP3 ;  /* 0x00ff1416180075ea */ /* 0x0009e2000980000b */
[----:B------:R-:W-:Y:S04]  /*3f40*/  UPLOP3.LUT UP3, UPT, UPT, UPT, UPT, 0x80, 0x8 ;  /* 0x000000000008789c */ /* 0x000fe80003f6f070 */
[----:B------:R4:W-:Y:S01]  /*3f50*/  UTCHMMA gdesc[UR28], gdesc[UR26], tmem[UR4], tmem[UR18], idesc[UR19], UPT ;  /* 0x00ff121a1c0075ea */ /* 0x0009e2000b800004 */
[----:B------:R4:W-:Y:S01]  /*3f60*/  UTCBAR [UR17], URZ ;  /* 0x000000ff110073e9 */ /* 0x0009e200080000ff */
[----:B------:R-:W-:Y:S05]  /*3f70*/  BRA.U UP0, `(.L_x_66) ;  /* 0xfffffffd00607547 */ /* 0x000fea000b83ffff */
.L_x_63:
[----:B------:R-:W-:Y:S01]  /*3f80*/  UIADD3 UR15, UPT, UPT, UR15, 0x1, URZ ;  /* 0x000000010f0f7890 */ /* 0x000fe2000fffe0ff */
[----:B------:R-:W-:Y:S01]  /*3f90*/  LOP3.LUT R3, R3, 0x1, RZ, 0x3c, !PT ;  /* 0x0000000103037812 */ /* 0x000fe200078e3cff */
[----:B------:R-:W-:Y:S02]  /*3fa0*/  UIADD3 UR8, UPT, UPT, UR8, 0x170, URZ ;  /* 0x0000017008087890 */ /* 0x000fe4000fffe0ff */
[----:B------:R-:W-:-:S04]  /*3fb0*/  UISETP.NE.AND UP0, UPT, UR15, 0x2, UPT ;  /* 0x000000020f00788c */ /* 0x000fc8000bf05270 */
[----:B----4-:R-:W-:Y:S02]  /*3fc0*/  USEL UR4, URZ, 0x1, UP0 ;  /* 0x00000001ff047887 */ /* 0x010fe40008000000 */
[----:B------:R-:W-:Y:S01]  /*3fd0*/  USEL UR15, UR15, URZ, UP0 ;  /* 0x000000ff0f0f7287 */ /* 0x000fe20008000000 */
[----:B------:R2:W-:Y:S03]  /*3fe0*/  UTCBAR [UR8], URZ ;  /* 0x000000ff080073e9 */ /* 0x0005e600080000ff */
[----:B------:R-:W-:Y:S01]  /*3ff0*/  LOP3.LUT R8, R8, UR4, RZ, 0x3c, !PT ;  /* 0x0000000408087c12 */ /* 0x000fe2000f8e3cff */
[----:B------:R-:W-:Y:S07]  /*4000*/  @P2 BRA `(.L_x_67) ;  /* 0xfffffff800d42947 */ /* 0x000fee000383ffff */
[----:B------:R-:W4:Y:S01]  /*4010*/  S2UR UR4, SR_CgaCtaId ;  /* 0x00000000000479c3 */ /* 0x000f220000008800 */
[----:B------:R-:W-:Y:S01]  /*4020*/  ELECT P0, URZ, PT ;  /* 0x0000000000ff782f */ /* 0x000fe20003800000 */
[----:B-1----:R-:W-:Y:S01]  /*4030*/  IMAD.MOV.U32 R0, RZ, RZ, 0x1 ;  /* 0x00000001ff007424 */ /* 0x002fe200078e00ff */
[----:B------:R-:W-:Y:S01]  /*4040*/  UIADD3 UR6, UPT, UPT, UR6, 0x180, URZ ;  /* 0x0000018006067890 */ /* 0x000fe2000fffe0ff */
[----:B------:R-:W-:Y:S01]  /*4050*/  SHF.L.U32 R3, R8, 0x1f, RZ ;  /* 0x0000001f08037819 */ /* 0x000fe200000006ff */
[----:B------:R-:W-:-:S03]  /*4060*/  UMOV UR5, 0x40 ;  /* 0x0000004000057882 */ /* 0x000fc60000000000 */
[----:B------:R-:W-:Y:S01]  /*4070*/  UVIRTCOUNT.DEALLOC.SMPOOL 0x80 ;  /* 0x000000800000784c */ /* 0x000fe20000000000 */
[----:B----4-:R-:W-:Y:S02]  /*4080*/  ULEA UR4, UR4, UR5, 0x18 ;  /* 0x0000000504047291 */ /* 0x010fe4000f8ec0ff */
[----:B------:R-:W-:-:S07]  /*4090*/  ULEA UR5, UR15, UR6, 0x3 ;  /* 0x000000060f057291 */ /* 0x000fce000f8e18ff */
[----:B------:R1:W-:Y:S02]  /*40a0*/  @P0 STS.U8 [UR4+0x1c], R0 ;  /* 0x00001c00ff000988 */ /* 0x0003e40008000004 */
[----:B------:R-:W4:Y:S02]  /*40b0*/  SYNCS.PHASECHK.TRANS64.TRYWAIT P0, [UR5], R3 ;  /* 0x00000003ff0075a7 */ /* 0x000f240008001105 */
[----:B-1--4-:R-:W-:Y:S05]  /*40c0*/  @!P0 BRA `(.L_x_68) ;  /* 0x0000005000948947 */ /* 0x012fea0003800000 */
.L_x_183:
[----:B------:R-:W-:-:S04]  /*40d0*/  UIADD3 UR7, UPT, UPT, UR15, 0x1, URZ ;  /* 0x000000010f077890 */ /* 0x000fc8000fffe0ff */
[----:B------:R-:W-:-:S04]  /*40e0*/  UISETP.NE.AND UP0, UPT, UR7, 0x2, UPT ;  /* 0x000000020700788c */ /* 0x000fc8000bf05270 */
[----:B------:R-:W-:Y:S02]  /*40f0*/  USEL UR5, URZ, 0x1, UP0 ;  /* 0x00000001ff057887 */ /* 0x000fe40008000000 */
[----:B------:R-:W-:-:S04]  /*4100*/  USEL UR7, UR7, URZ, UP0 ;  /* 0x000000ff07077287 */ /* 0x000fc80008000000 */
[----:B------:R-:W-:Y:S01]  /*4110*/  ULEA UR7, UR7, UR6, 0x3 ;  /* 0x0000000607077291 */ /* 0x000fe2000f8e18ff */
[----:B-1----:R-:W-:-:S04]  /*4120*/  LOP3.LUT R3, R8, UR5, RZ, 0x3c, !PT ;  /* 0x0000000508037c12 */ /* 0x002fc8000f8e3cff */
[----:B------:R-:W-:-:S04]  /*4130*/  SHF.L.U32 R3, R3, 0x1f, RZ ;  /* 0x0000001f03037819 */ /* 0x000fc800000006ff */
[----:B------:R-:W1:Y:S02]  /*4140*/  SYNCS.PHASECHK.TRANS64.TRYWAIT P0, [UR7], R3 ;  /* 0x00000003ff0075a7 */ /* 0x000e640008001107 */
[----:B-1----:R-:W-:Y:S05]  /*4150*/  @!P0 BRA `(.L_x_69) ;  /* 0x0000005000888947 */ /* 0x002fea0003800000 */
.L_x_185:
[----:B------:R-:W-:Y:S01]  /*4160*/  NOP ;  /* 0x0000000000007918 */ /* 0x000fe20000000000 */
[----:B-1----:R-:W1:Y:S01]  /*4170*/  LDS R0, [UR4+0x14] ;  /* 0x00001404ff007984 */ /* 0x002e620008000800 */
[----:B------:R-:W-:Y:S01]  /*4180*/  LOP3.LUT R2, R9, 0xffff, RZ, 0xc0, !PT ;  /* 0x0000ffff09027812 */ /* 0x000fe200078ec0ff */
[----:B------:R-:W-:Y:S02]  /*4190*/  IMAD.MOV.U32 R3, RZ, RZ, 0xffff ;  /* 0x0000ffffff037424 */ /* 0x000fe400078e00ff */
[----:B------:R-:W-:Y:S01]  /*41a0*/  IMAD.MOV.U32 R5, RZ, RZ, 0x1 ;  /* 0x00000001ff057424 */ /* 0x000fe200078e00ff */
[----:B------:R-:W-:-:S04]  /*41b0*/  SHF.R.U32.HI R2, RZ, 0x5, R2 ;  /* 0x00000005ff027819 */ /* 0x000fc80000011602 */
[-C--:B------:R-:W-:Y:S02]  /*41c0*/  SHF.L.U32 R3, R3, R2.reuse, RZ ;  /* 0x0000000203037219 */ /* 0x080fe400000006ff */
[----:B------:R-:W-:Y:S02]  /*41d0*/  SHF.L.U32 R5, R5, R2, RZ ;  /* 0x0000000205057219 */ /* 0x000fe400000006ff */
[----:B-1----:R-:W-:-:S04]  /*41e0*/  LOP3.LUT R0, R0, R3, RZ, 0xc0, !PT ;  /* 0x0000000300007212 */ /* 0x002fc800078ec0ff */
[----:B------:R-:W-:-:S13]  /*41f0*/  ISETP.NE.AND P0, PT, R0, R3, PT ;  /* 0x000000030000720c */ /* 0x000fda0003f05270 */
[----:B------:R-:W-:Y:S05]  /*4200*/  @P0 BRA `(.L_x_70) ;  /* 0x00000000005c0947 */ /* 0x000fea0003800000 */
[----:B------:R-:W1:Y:S02]  /*4210*/  LDS R0, [UR4+0x18] ;  /* 0x00001804ff007984 */ /* 0x000e640008000800 */
[----:B-1----:R-:W-:-:S04]  /*4220*/  LOP3.LUT R0, R0, R5, RZ, 0xc0, !PT ;  /* 0x0000000500007212 */ /* 0x002fc800078ec0ff */
[----:B------:R-:W-:-:S13]  /*4230*/  ISETP.NE.AND P0, PT, R0, R5, PT ;  /* 0x000000050000720c */ /* 0x000fda0003f05270 */
[----:B------:R-:W-:Y:S05]  /*4240*/  @P0 BRA `(.L_x_71) ;  /* 0x0000000000400947 */ /* 0x000fea0003800000 */
[----:B--2---:R-:W-:Y:S01]  /*4250*/  R2UR UR8, R3 ;  /* 0x00000000030872ca */ /* 0x004fe200000e0000 */
[----:B------:R-:W1:Y:S01]  /*4260*/  S2R R2, SR_LANEID ;  /* 0x0000000000027919 */ /* 0x000e620000000000 */
[----:B------:R-:W-:Y:S01]  /*4270*/  LOP3.LUT R5, RZ, R5, RZ, 0x33, !PT ;  /* 0x00000005ff057212 */ /* 0x000fe200078e33ff */
[----:B------:R-:W-:Y:S02]  /*4280*/  VOTEU.ANY UR7, UPT, PT ;  /* 0x0000000000077886 */ /* 0x000fe400038e0100 */
[----:B------:R-:W-:Y:S01]  /*4290*/  UFLO.U32 UR7, UR7 ;  /* 0x00000007000772bd */ /* 0x000fe200080e0000 */
[----:B------:R-:W2:Y:S07]  /*42a0*/  REDUX UR5, R5 ;  /* 0x00000000050573c4 */ /* 0x000eae0000000000 */
[----:B------:R-:W-:-:S06]  /*42b0*/  ULOP3.LUT UR8, URZ, UR8, URZ, 0x33, !UPT ;  /* 0x00000008ff087292 */ /* 0x000fcc000f8e33ff */
[----:B------:R-:W-:-:S04]  /*42c0*/  IMAD.U32 R0, RZ, RZ, UR8 ;  /* 0x00000008ff007e24 */ /* 0x000fc8000f8e00ff */
[----:B------:R-:W4:Y:S02]  /*42d0*/  REDUX UR6, R0 ;  /* 0x00000000000673c4 */ /* 0x000f240000000000 */
[----:B------:R1:W-:Y:S02]  /*42e0*/  UTCATOMSWS.AND URZ, UR8 ;  /* 0x0000000800ff79e3 */ /* 0x0003e40008000000 */
[----:B-1----:R-:W-:Y:S01]  /*42f0*/  ISETP.EQ.U32.AND P0, PT, R2, UR7, PT ;  /* 0x0000000702007c0c */ /* 0x002fe2000bf02070 */
[----:B--2---:R-:W-:Y:S02]  /*4300*/  IMAD.U32 R2, RZ, RZ, UR5 ;  /* 0x00000005ff027e24 */ /* 0x004fe4000f8e00ff */
[----:B----4-:R-:W-:-:S10]  /*4310*/  IMAD.U32 R3, RZ, RZ, UR6 ;  /* 0x00000006ff037e24 */ /* 0x010fd4000f8e00ff */
[----:B------:R1:W-:Y:S04]  /*4320*/  @P0 ATOMS.AND RZ, [UR4+0x14], R3 ;  /* 0x00001403ffff098c */ /* 0x0003e8000a800004 */
[----:B------:R1:W-:Y:S01]  /*4330*/  @P0 ATOMS.AND RZ, [UR4+0x18], R2 ;  /* 0x00001802ffff098c */ /* 0x0003e2000a800004 */
[----:B------:R-:W-:Y:S05]  /*4340*/  BRA `(.L_x_72) ;  /* 0x0000000000147947 */ /* 0x000fea0003800000 */
.L_x_71:
[----:B------:R-:W-:Y:S02]  /*4350*/  MOV R2, 0x4370 ;  /* 0x0000437000027802 */ /* 0x000fe40000000f00 */
[----:B--23-5:R-:W-:Y:S05]  /*4360*/  CALL.REL.NOINC `($__internal_0_$__cuda_sm10x_tcgen05_guardrail_trap_col_being_dealloced_not_returned_by_alloc) ;  /* 0x0000005400747944 */ /* 0x02cfea0003c00000 */
[----:B------:R-:W-:Y:S05]  /*4370*/  BRA `(.L_x_72) ;  /* 0x0000000000087947 */ /* 0x000fea0003800000 */
.L_x_70:
[----:B------:R-:W-:Y:S02]  /*4380*/  MOV R2, 0x43a0 ;  /* 0x000043a000027802 */ /* 0x000fe40000000f00 */
[----:B--23-5:R-:W-:Y:S05]  /*4390*/  CALL.REL.NOINC `($__internal_2_$__cuda_sm10x_tcgen05_guardrail_trap_unallocated_columns_being_dealloced) ;  /* 0x0000005400807944 */ /* 0x02cfea0003c00000 */
.L_x_72:
[----:B------:R-:W-:Y:S01]  /*43a0*/  NOP ;  /* 0x0000000000007918 */ /* 0x000fe20000000000 */
[----:B------:R-:W-:Y:S05]  /*43b0*/  EXIT ;  /* 0x000000000000794d */ /* 0x000fea0003800000 */
.L_x_56:
[----:B------:R-:W-:-:S09]  /*43c0*/  UISETP.NE.OR UP2, UPT, UR8, 0x3, !UP2 ;  /* 0x000000030800788c */ /* 0x000fd2000d745670 */
[----:B------:R-:W-:Y:S05]  /*43d0*/  BRA.U UP2, `(.L_x_73) ;  /* 0x0000001102607547 */ /* 0x000fea000b800000 */
[----:B-----5:R-:W1:Y:S01]  /*43e0*/  LDC.64 R32, c[0x0][0x988] ;  /* 0x00026200ff207b82 */ /* 0x020e620000000a00 */
[----:B------:R-:W2:Y:S01]  /*43f0*/  LDCU.64 UR8, c[0x0][0x888] ;  /* 0x00011100ff0877ac */ /* 0x000ea20008000a00 */
[----:B------:R-:W-:Y:S02]  /*4400*/  IMAD.MOV.U32 R36, RZ, RZ, 0x1 ;  /* 0x00000001ff247424 */ /* 0x000fe400078e00ff */
[----:B------:R-:W-:Y:S01]  /*4410*/  IMAD.MOV.U32 R34, RZ, RZ, RZ ;  /* 0x000000ffff227224 */ /* 0x000fe200078e00ff */
[----:B------:R-:W4:Y:S03]  /*4420*/  LDCU.64 UR4, c[0x0][0x890] ;  /* 0x00011200ff0477ac */ /* 0x000f260008000a00 */
[----:B------:R-:W3:Y:S01]  /*4430*/  LDC.64 R24, c[0x0][0x980] ;  /* 0x00026000ff187b82 */ /* 0x000ee20000000a00 */
[----:B------:R-:W-:Y:S01]  /*4440*/  UMOV UR22, 0x400 ;  /* 0x0000040000167882 */ /* 0x000fe20000000000 */
[----:B------:R-:W-:-:S02]  /*4450*/  UPLOP3.LUT UP1, UPT, UPT, UPT, UPT, 0x40, 0x4 ;  /* 0x000000000004789c */ /* 0x000fc40003f2e870 */
[----:B------:R-:W-:-:S04]  /*4460*/  ULEA UR22, UR45, UR22, 0x18 ;  /* 0x000000162d167291 */ /* 0x000fc8000f8ec0ff */
[----:B------:R-:W3:Y:S01]  /*4470*/  LDC R0, c[0x0][0xb30] ;  /* 0x0002cc00ff007b82 */ /* 0x000ee20000000800 */
[----:B------:R-:W-:Y:S02]  /*4480*/  UIADD3 UR23, UPT, UPT, UR22, 0x128, URZ ;  /* 0x0000012816177890 */ /* 0x000fe4000fffe0ff */
[----:B------:R-:W-:Y:S02]  /*4490*/  UIADD3 UR33, UPT, UPT, UR22, 0x110, URZ ;  /* 0x0000011016217890 */ /* 0x000fe4000fffe0ff */
[----:B------:R-:W-:Y:S02]  /*44a0*/  UIADD3 UR25, UPT, UPT, UR22, 0x118, URZ ;  /* 0x0000011816197890 */ /* 0x000fe4000fffe0ff */
[----:B--2---:R-:W-:Y:S01]  /*44b0*/  UISETP.NE.U32.AND UP4, UPT, UR8, URZ, UPT ;  /* 0x000000ff0800728c */ /* 0x004fe2000bf85070 */
[----:B------:R-:W2:Y:S01]  /*44c0*/  LDC R27, c[0x0][0x370] ;  /* 0x0000dc00ff1b7b82 */ /* 0x000ea20000000800 */
[C---:B-1----:R-:W-:Y:S01]  /*44d0*/  ISETP.NE.AND P0, PT, R33.reuse, 0x1, PT ;  /* 0x000000012100780c */ /* 0x042fe20003f05270 */
[----:B----4-:R-:W-:Y:S01]  /*44e0*/  UISETP.NE.U32.AND UP5, UPT, UR4, URZ, UPT ;  /* 0x000000ff0400728c */ /* 0x010fe2000bfa5070 */
[----:B------:R-:W-:Y:S01]  /*44f0*/  R2UR UR7, R33 ;  /* 0x00000000210772ca */ /* 0x000fe200000e0000 */
[----:B------:R-:W-:Y:S01]  /*4500*/  UIADD3 UR15, UPT, UPT, UR22, 0x168, URZ ;  /* 0x00000168160f7890 */ /* 0x000fe2000fffe0ff */
[----:B------:R-:W-:Y:S01]  /*4510*/  IMAD.MOV.U32 R33, RZ, RZ, 0x1000 ;  /* 0x00001000ff217424 */ /* 0x000fe200078e00ff */
[----:B------:R-:W-:-:S02]  /*4520*/  UIADD3 UR17, UPT, UPT, UR22, 0x120, URZ ;  /* 0x0000012016117890 */ /* 0x000fc4000fffe0ff */
[----:B------:R-:W1:Y:S01]  /*4530*/  LDC R2, c[0x0][0xb0c] ;  /* 0x0002c300ff027b82 */ /* 0x000e620000000800 */
[----:B---3--:R-:W-:Y:S01]  /*4540*/  R2UR UR14, R24 ;  /* 0x00000000180e72ca */ /* 0x008fe200000e0000 */
[----:B------:R-:W-:Y:S02]  /*4550*/  UPRMT UR23, UR45, 0x654, UR23 ;  /* 0x000006542d177896 */ /* 0x000fe40008000017 */
[----:B------:R-:W-:Y:S02]  /*4560*/  UPRMT UR31, UR45, 0x654, UR33 ;  /* 0x000006542d1f7896 */ /* 0x000fe40008000021 */
[----:B------:R-:W-:Y:S02]  /*4570*/  UPRMT UR30, UR45, 0x654, UR25 ;  /* 0x000006542d1e7896 */ /* 0x000fe40008000019 */
[----:B------:R-:W3:Y:S01]  /*4580*/  LDC R17, c[0x0][0xb20] ;  /* 0x0002c800ff117b82 */ /* 0x000ee20000000800 */
[----:B------:R-:W-:Y:S01]  /*4590*/  ISETP.NE.AND P1, PT, R0, 0x1, PT ;  /* 0x000000010000780c */ /* 0x000fe20003f25270 */
[----:B------:R-:W-:-:S02]  /*45a0*/  UISETP.NE.AND.EX UP4, UPT, UR9, URZ, UPT, UP4 ;  /* 0x000000ff0900728c */ /* 0x000fc4000bf85340 */
[----:B------:R-:W-:Y:S02]  /*45b0*/  UPRMT UR15, URZ, 0x654, UR15 ;  /* 0x00000654ff0f7896 */ /* 0x000fe4000800000f */
[----:B------:R-:W-:Y:S02]  /*45c0*/  UPRMT UR45, UR45, 0x654, UR17 ;  /* 0x000006542d2d7896 */ /* 0x000fe40008000011 */
[----:B------:R-:W4:Y:S01]  /*45d0*/  LDC.64 R38, c[0x0][0x348] ;  /* 0x0000d200ff267b82 */ /* 0x000f220000000a00 */
[----:B------:R-:W-:Y:S01]  /*45e0*/  UISETP.NE.AND.EX UP5, UPT, UR5, URZ, UPT, UP5 ;  /* 0x000000ff0500728c */ /* 0x000fe2000bfa5350 */
[----:B------:R-:W-:-:S06]  /*45f0*/  VOTEU.ANY UP3, P0 ;  /* 0x0000000000ff7886 */ /* 0x000fcc0000060100 */
[----:B------:R-:W1:Y:S08]  /*4600*/  LDC.64 R20, c[0x0][0xb10] ;  /* 0x0002c400ff147b82 */ /* 0x000e700000000a00 */
[----:B------:R-:W1:Y:S08]  /*4610*/  LDC.64 R6, c[0x0][0xb18] ;  /* 0x0002c600ff067b82 */ /* 0x000e700000000a00 */
[----:B------:R-:W1:Y:S08]  /*4620*/  LDC.64 R4, c[0x0][0xb28] ;  /* 0x0002ca00ff047b82 */ /* 0x000e700000000a00 */
[----:B------:R-:W1:Y:S08]  /*4630*/  LDC.64 R22, c[0x0][0x990] ;  /* 0x00026400ff167b82 */ /* 0x000e700000000a00 */
[----:B--23--:R-:W1:Y:S02]  /*4640*/  LDC R18, c[0x0][0x374] ;  /* 0x0000dd00ff127b82 */ /* 0x00ce640000000800 */
.L_x_84:
[----:B------:R-:W-:Y:S04]  /*4650*/  SHF.L.U32 R3, R34, 0x1f, RZ ;  /* 0x0000001f22037819 */ /* 0x000fe800000006ff */
[----:B--2---:R-:W2:Y:S02]  /*4660*/  SYNCS.PHASECHK.TRANS64.TRYWAIT P0, [UR22+0x160], R3 ;  /* 0x00016003ff0075a7 */ /* 0x004ea40008001116 */
[----:B--2---:R-:W-:Y:S05]  /*4670*/  @!P0 BRA `(.L_x_74) ;  /* 0x0000004c00588947 */ /* 0x004fea0003800000 */
.L_x_187:
[----:B------:R-:W3:Y:S01]  /*4680*/  LDS.128 R28, [UR22+0x1a0] ;  /* 0x0001a016ff1c7984 */ /* 0x000ee20008000c00 */
[----:B------:R-:W-:Y:S01]  /*4690*/  ISETP.GE.AND P0, PT, R26, 0x1, PT ;  /* 0x000000011a00780c */ /* 0x000fe20003f06270 */
[----:B------:R-:W-:Y:S01]  /*46a0*/  @!PT LDS RZ, [RZ] ;  /* 0x00000000fffff984 */ /* 0x000fe20000000800 */
[----:B------:R-:W-:Y:S01]  /*46b0*/  @!PT LDS RZ, [RZ] ;  /* 0x00000000fffff984 */ /* 0x000fe20000000800 */
[----:B------:R-:W-:Y:S01]  /*46c0*/  @!PT LDS RZ, [RZ] ;  /* 0x00000000fffff984 */ /* 0x000fe20000000800 */
[----:B------:R-:W-:Y:S01]  /*46d0*/  @!PT LDS RZ, [RZ] ;  /* 0x00000000fffff984 */ /* 0x000fe20000000800 */
[----:B------:R5:W-:Y:S06]  /*46e0*/  MEMBAR.ALL.CTA ;  /* 0x0000000000007992 */ /* 0x000bec0000008000 */
[----:B-----5:R-:W5:Y:S02]  /*46f0*/  FENCE.VIEW.ASYNC.S ;  /* 0x00000000000073c6 */ /* 0x020f640000000000 */
[----:B-----5:R-:W-:Y:S01]  /*4700*/  SYNCS.ARRIVE.TRANS64.RED.A1T0 RZ, [UR15], RZ ;  /* 0x000000ffffff79a7 */ /* 0x020fe2000810040f */
[----:B---3--:R-:W-:Y:S11]  /*4710*/  LOP3.LUT P3, RZ, R30, 0x1, RZ, 0xc0, !PT ;  /* 0x000000011eff7812 */ /* 0x008ff6000786c0ff */
[----:B------:R-:W-:Y:S02]  /*4720*/  @!UPT UIADD3 URZ, UPT, UPT, URZ, URZ, URZ ;  /* 0x000000fffffff290 */ /* 0x000fe4000fffe0ff */
[----:B------:R-:W-:Y:S02]  /*4730*/  @P3 MOV R13, R28 ;  /* 0x0000001c000d3202 */ /* 0x000fe40000000f00 */
[----:B------:R-:W-:Y:S01]  /*4740*/  @P3 LOP3.LUT R8, R29, 0xffff, RZ, 0xc0, !PT ;  /* 0x0000ffff1d083812 */ /* 0x000fe200078ec0ff */
[----:B------:R-:W-:Y:S06]  /*4750*/  @!P0 BRA `(.L_x_75) ;  /* 0x0000000000a48947 */ /* 0x000fec0003800000 */
[----:B-1----:R-:W-:Y:S01]  /*4760*/  IMAD.HI.U32 R42, R18, R7, RZ ;  /* 0x00000007122a7227 */ /* 0x002fe200078e00ff */
[----:B------:R-:W-:Y:S02]  /*4770*/  ISETP.NE.AND P0, PT, R6, 0x1, PT ;  /* 0x000000010600780c */ /* 0x000fe40003f05270 */
[----:B------:R-:W-:Y:S01]  /*4780*/  ISETP.NE.AND P2, PT, R26, 0x1, PT ;  /* 0x000000011a00780c */ /* 0x000fe20003f45270 */
[-C--:B------:R-:W-:Y:S01]  /*4790*/  IMAD.HI.U32 R40, R27, R20.reuse, RZ ;  /* 0x000000141b287227 */ /* 0x080fe200078e00ff */
[----:B------:R-:W-:Y:S02]  /*47a0*/  SHF.R.U32.HI R37, RZ, R17, R42 ;  /* 0x00000011ff257219 */ /* 0x000fe4000001162a */
[----:B------:R-:W-:Y:S01]  /*47b0*/  ISETP.NE.AND P4, PT, R2, 0x1, PT ;  /* 0x000000010200780c */ /* 0x000fe20003f85270 */
[----:B------:R-:W-:Y:S01]  /*47c0*/  IMAD.HI.U32 R46, R8, R7, RZ ;  /* 0x00000007082e7227 */ /* 0x000fe200078e00ff */
[----:B------:R-:W-:Y:S02]  /*47d0*/  SHF.R.U32.HI R40, RZ, R21, R40 ;  /* 0x00000015ff287219 */ /* 0x000fe40000011628 */
[----:B--2---:R-:W-:Y:S01]  /*47e0*/  SEL R3, R18, R37, !P0 ;  /* 0x0000002512037207 */ /* 0x004fe20004000000 */
[----:B------:R-:W-:Y:S01]  /*47f0*/  IMAD.HI.U32 R42, R13, R20, RZ ;  /* 0x000000140d2a7227 */ /* 0x000fe200078e00ff */
[----:B------:R-:W-:Y:S02]  /*4800*/  SEL R11, R27, R40, !P4 ;  /* 0x000000281b0b7207 */ /* 0x000fe40006000000 */
[----:B------:R-:W-:Y:S01]  /*4810*/  SHF.R.U32.HI R37, RZ, R17, R46 ;  /* 0x00000011ff257219 */ /* 0x000fe2000001162e */
[-C--:B------:R-:W-:Y:S01]  /*4820*/  IMAD.HI.U32 R44, R3, R4.reuse, RZ ;  /* 0x00000004032c7227 */ /* 0x080fe200078e00ff */
[----:B------:R-:W-:Y:S02]  /*4830*/  SHF.R.U32.HI R42, RZ, R21, R42 ;  /* 0x00000015ff2a7219 */ /* 0x000fe4000001162a */
[----:B------:R-:W-:Y:S01]  /*4840*/  SEL R9, R8, R37, !P0 ;  /* 0x0000002508097207 */ /* 0x000fe20004000000 */
[-C--:B------:R-:W-:Y:S01]  /*4850*/  IMAD.HI.U32 R40, R11, R4.reuse, RZ ;  /* 0x000000040b287227 */ /* 0x080fe200078e00ff */
[-C--:B------:R-:W-:Y:S03]  /*4860*/  @P2 SHF.R.U32.HI R3, RZ, R5.reuse, R44 ;  /* 0x00000005ff032219 */ /* 0x080fe6000001162c */
[----:B------:R-:W-:Y:S01]  /*4870*/  IMAD.HI.U32 R14, R9, R4, RZ ;  /* 0x00000004090e7227 */ /* 0x000fe200078e00ff */
[----:B------:R-:W-:Y:S03]  /*4880*/  @P2 SHF.R.U32.HI R11, RZ, R5, R40 ;  /* 0x00000005ff0b2219 */ /* 0x000fe60000011628 */
[C---:B------:R-:W-:Y:S01]  /*4890*/  IMAD R10, R26.reuse, R3, RZ ;  /* 0x000000031a0a7224 */ /* 0x040fe200078e02ff */
[----:B------:R-:W-:Y:S01]  /*48a0*/  SEL R3, R13, R42, !P4 ;  /* 0x0000002a0d037207 */ /* 0x000fe20006000000 */
[C---:B------:R-:W-:Y:S01]  /*48b0*/  IMAD R12, R26.reuse, R11, RZ ;  /* 0x0000000b1a0c7224 */ /* 0x040fe200078e02ff */
[-C--:B------:R-:W-:Y:S02]  /*48c0*/  SHF.R.U32.HI R14, RZ, R5.reuse, R14 ;  /* 0x00000005ff0e7219 */ /* 0x080fe4000001160e */
[C---:B------:R-:W-:Y:S02]  /*48d0*/  ISETP.GE.AND P0, PT, R9.reuse, R10, PT ;  /* 0x0000000a0900720c */ /* 0x040fe40003f06270 */
[----:B------:R-:W-:Y:S02]  /*48e0*/  SEL R15, R9, R14, !P2 ;  /* 0x0000000e090f7207 */ /* 0x000fe40005000000 */
[C---:B------:R-:W-:Y:S03]  /*48f0*/  ISETP.GE.OR P0, PT, R3.reuse, R12, P0 ;  /* 0x0000000c0300720c */ /* 0x040fe60000706670 */
[----:B------:R-:W-:Y:S04]  /*4900*/  IMAD.MOV R14, RZ, RZ, -R15 ;  /* 0x000000ffff0e7224 */ /* 0x000fe800078e0a0f */
[----:B------:R-:W-:Y:S06]  /*4910*/  IMAD R14, R26, R14, R9 ;  /* 0x0000000e1a0e7224 */ /* 0x000fec00078e0209 */
[C---:B------:R-:W-:Y:S05]  /*4920*/  @!P0 IMAD.HI.U32 R10, R3.reuse, R4, RZ ;  /* 0x00000004030a8227 */ /* 0x040fea00078e00ff */
[----:B------:R-:W-:Y:S04]  /*4930*/  @!P0 SHF.R.U32.HI R10, RZ, R5, R10 ;  /* 0x00000005ff0a8219 */ /* 0x000fe8000001160a */
[----:B------:R-:W-:Y:S01]  /*4940*/  @!P0 SEL R0, R3, R10, !P2 ;  /* 0x0000000a03008207 */ /* 0x000fe20005000000 */
[----:B------:R-:W-:Y:S03]  /*4950*/  IMAD.MOV R10, RZ, RZ, -R3 ;  /* 0x000000ffff0a7224 */ /* 0x000fe600078e0a03 */
[----:B------:R-:W-:Y:S01]  /*4960*/  @!P0 IADD3 R15, PT, PT, R15, -R0, RZ ;  /* 0x800000000f0f8210 */ /* 0x000fe20007ffe0ff */
[----:B------:R-:W-:Y:S01]  /*4970*/  @!P0 IMAD R0, R11, R14, R0 ;  /* 0x0000000e0b008224 */ /* 0x000fe200078e0200 */
[----:B------:R-:W-:Y:S01]  /*4980*/  IADD3 R11, PT, PT, -R9, RZ, RZ ;  /* 0x000000ff090b7210 */ /* 0x000fe20007ffe1ff */
[----:B------:R-:W-:Y:S02]  /*4990*/  IMAD R13, R2, R10, R13 ;  /* 0x0000000a020d7224 */ /* 0x000fe400078e020d */
[----:B------:R-:W-:Y:S02]  /*49a0*/  @!P0 IMAD R9, R15, R26, R3 ;  /* 0x0000001a0f098224 */ /* 0x000fe400078e0203 */
[----:B------:R-:W-:Y:S02]  /*49b0*/  @!P0 IMAD.MOV.U32 R3, RZ, RZ, R0 ;  /* 0x000000ffff038224 */ /* 0x000fe400078e0000 */
[----:B------:R-:W-:Y:S02]  /*49c0*/  IMAD R8, R6, R11, R8 ;  /* 0x0000000b06087224 */ /* 0x000fe400078e0208 */
[----:B------:R-:W-:Y:S02]  /*49d0*/  IMAD R13, R3, R2, R13 ;  /* 0x00000002030d7224 */ /* 0x000fe400078e020d */
[----:B------:R-:W-:Y:S02]  /*49e0*/  IMAD R8, R9, R6, R8 ;  /* 0x0000000609087224 */ /* 0x000fe400078e0208 */
.L_x_75:
[----:B------:R-:W-:Y:S05]  /*49f0*/  BRA.U UP1, `(.L_x_76) ;  /* 0x0000000101107547 */ /* 0x000fea000b800000 */
[----:B--2---:R-:W-:Y:S04]  /*4a00*/  MOV R0, UR6 ;  /* 0x0000000600007c02 */ /* 0x004fe80008000f00 */
[----:B------:R-:W-:Y:S04]  /*4a10*/  SHF.L.U32 R3, R0, 0x1f, RZ ;  /* 0x0000001f00037819 */ /* 0x000fe800000006ff */
[----:B------:R-:W2:Y:S02]  /*4a20*/  SYNCS.PHASECHK.TRANS64.TRYWAIT P0, [UR22+0x158], R3 ;  /* 0x00015803ff0075a7 */ /* 0x000ea40008001116 */
[----:B--2---:R-:W-:Y:S05]  /*4a30*/  @!P0 BRA `(.L_x_77) ;  /* 0x0000004800808947 */ /* 0x004fea0003800000 */
.L_x_76:
[----:B------:R-:W-:Y:S02]  /*4a40*/  R2UR UR34, R16 ;  /* 0x00000000102272ca */ /* 0x000fe400000e0000 */
[----:B------:R-:W-:Y:S02]  /*4a50*/  ISETP.NE.U32.AND P0, PT, RZ, UR4, PT ;  /* 0x00000004ff007c0c */ /* 0x000fe4000bf05070 */
[----:B------:R-:W-:Y:S02]  /*4a60*/  SHF.L.U32 R12, R36, 0x1f, RZ ;  /* 0x0000001f240c7819 */ /* 0x000fe400000006ff */
[----:B------:R-:W-:Y:S07]  /*4a70*/  ISETP.NE.AND.EX P0, PT, RZ, UR5, PT, P0 ;  /* 0x00000005ff007c0c */ /* 0x000fee000bf05300 */
[----:B------:R-:W-:Y:S01]  /*4a80*/  USHF.L.U32 UR34, UR34, 0x7, URZ ;  /* 0x0000000722227899 */ /* 0x000fe200080006ff */
[----:B------:R-:W-:Y:S11]  /*4a90*/  BRA.U !UP5, `(.L_x_78) ;  /* 0x000000010d347547 */ /* 0x000ff6000b800000 */
[----:B------:R-:W-:Y:S01]  /*4aa0*/  UPLOP3.LUT UP0, UPT, UPT, UPT, UP4, 0x80, 0x8 ;  /* 0x000000000008789c */ /* 0x000fe20003f0f040 */
[----:B--2---:R-:W-:Y:S02]  /*4ab0*/  HFMA2 R0, -RZ, RZ, 0, 5.9604644775390625e-08 ;  /* 0x00000001ff007431 */ /* 0x004fe400000001ff */
[----:B------:R-:W-:Y:S03]  /*4ac0*/  IMAD.MOV.U32 R63, RZ, RZ, 0x1 ;  /* 0x00000001ff3f7424 */ /* 0x000fe600078e00ff */
[----:B------:R-:W-:Y:S05]  /*4ad0*/  PLOP3.LUT P2, PT, PT, PT, UP0, 0x80, 0x8 ;  /* 0x000000000008781c */ /* 0x000fea0003f4f008 */
[----:B------:R-:W2:Y:S01]  /*4ae0*/  @UP0 LDCU.64 UR10, c[0x0][0x888] ;  /* 0x00011100ff0a07ac */ /* 0x000ea20008000a00 */
[----:B------:R-:W-:Y:S07]  /*4af0*/  @UP0 UIMAD UR8, UR57, UR4, URZ ;  /* 0x00000004390802a4 */ /* 0x000fee000f8e02ff */
[----:B------:R-:W-:Y:S01]  /*4b00*/  @!P2 PRMT R63, R0, 0x7610, R63 ;  /* 0x00007610003fa816 */ /* 0x000fe2000000003f */
[----:B--2---:R-:W-:Y:S03]  /*4b10*/  @UP0 UIMAD.WIDE UR10, UR8, 0x4, UR10 ;  /* 0x00000004080a08a5 */ /* 0x004fe6000f8e020a */
[----:B------:R-:W2:Y:S03]  /*4b20*/  @!UP0 LDCU UR8, c[0x0][0x880] ;  /* 0x00011000ff0887ac */ /* 0x000ea60008000800 */
[----:B------:R-:W-:Y:S01]  /*4b30*/  IMAD.U32 R10, RZ, RZ, UR10 ;  /* 0x0000000aff0a7e24 */ /* 0x000fe2000f8e00ff */
[----:B------:R-:W-:Y:S05]  /*4b40*/  MOV R11, UR11 ;  /* 0x0000000b000b7c02 */ /* 0x000fea0008000f00 */
[----:B------:R3:W5:Y:S02]  /*4b50*/  @P2 LDG.E R35, desc[UR48][R10.64] ;  /* 0x000000300a232981 */ /* 0x000764000c1e1900 */
[----:B--23--:R-:W-:Y:S07]  /*4b60*/  @!P2 IMAD.U32 R35, RZ, RZ, UR8 ;  /* 0x00000008ff23ae24 */ /* 0x00cfee000f8e00ff */
.L_x_78:
[----:B-----5:R-:W-:Y:S01]  /*4b70*/  @!P0 FSETP.EQ.AND P4, PT, R35, RZ, PT ;  /* 0x000000ff2300820b */ /* 0x020fe20003f82000 */
[----:B------:R-:W-:Y:S01]  /*4b80*/  @!UPT UIADD3 URZ, UPT, UPT, URZ, URZ, URZ ;  /* 0x000000fffffff290 */ /* 0x000fe2000fffe0ff */
[----:B------:R-:W-:Y:S11]  /*4b90*/  @!P0 BRA `(.L_x_79) ;  /* 0x0000000000148947 */ /* 0x000ff60003800000 */
[----:B------:R-:W-:Y:S02]  /*4ba0*/  LOP3.LUT P0, RZ, R63, 0xff, RZ, 0xc0, !PT ;  /* 0x000000ff3fff7812 */ /* 0x000fe4000780c0ff */
[----:B------:R-:W-:Y:S04]  /*4bb0*/  PLOP3.LUT P4, PT, PT, PT, UP0, 0x80, 0x8 ;  /* 0x000000000008781c */ /* 0x000fe80003f8f008 */
[----:B------:R-:W-:Y:S07]  /*4bc0*/  PLOP3.LUT P4, PT, P4, PT, PT, 0x8, 0x80 ;  /* 0x000000000080781c */ /* 0x000fee000278e170 */
[----:B------:R-:W-:Y:S11]  /*4bd0*/  @P0 FSETP.EQ.AND P4, PT, R35, RZ, PT ;  /* 0x000000ff2300020b */ /* 0x000ff60003f82000 */
[----:B------:R-:W-:Y:S02]  /*4be0*/  @!UPT UIADD3 URZ, UPT, UPT, URZ, URZ, URZ ;  /* 0x000000fffffff290 */ /* 0x000fe4000fffe0ff */
.L_x_79:
[----:B------:R-:W-:Y:S01]  /*4bf0*/  ISETP.NE.AND P0, PT, R24, 0x1, PT ;  /* 0x000000011800780c */ /* 0x000fe20003f05270 */
[----:B------:R-:W3:Y:S01]  /*4c00*/  SYNCS.PHASECHK.TRANS64.TRYWAIT P2, [UR22+0x130], R12 ;  /* 0x0001300cff0075a7 */ /* 0x000ee20008041116 */
[----:B------:R-:W-:Y:S04]  /*4c10*/  IMAD.SHL.U32 R10, R19, 0x40, RZ ;  /* 0x00000040130a7824 */ /* 0x000fe800078e00ff */
[C---:B------:R-:W-:Y:S01]  /*4c20*/  IMAD.HI.U32 R9, R10.reuse, R25, RZ ;  /* 0x000000190a097227 */ /* 0x040fe200078e00ff */
[C---:B------:R-:W-:Y:S04]  /*4c30*/  R2UR UR35, R10.reuse ;  /* 0x000000000a2372ca */ /* 0x040fe800000e0000 */
[----:B------:R-:W-:Y:S04]  /*4c40*/  SHF.R.U32.HI R9, RZ, R32, R9 ;  /* 0x00000020ff097219 */ /* 0x000fe80000011609 */
[----:B------:R-:W-:Y:S02]  /*4c50*/  SEL R9, R10, R9, !P0 ;  /* 0x000000090a097207 */ /* 0x000fe40004000000 */
[----:B------:R-:W-:Y:S02]  /*4c60*/  ELECT P0, URZ, PT ;  /* 0x0000000000ff782f */ /* 0x000fe40003800000 */
[C---:B------:R-:W-:Y:S01]  /*4c70*/  R2UR UR8, R9.reuse ;  /* 0x00000000090872ca */ /* 0x040fe200000e0000 */
[C---:B-12---:R-:W-:Y:S01]  /*4c80*/  IMAD.HI.U32 R0, R9.reuse, R22, RZ ;  /* 0x0000001609007227 */ /* 0x046fe200078e00ff */
[----:B------:R-:W-:Y:S02]  /*4c90*/  PLOP3.LUT P4, PT, P4, P0, PT, 0xf2, 0x2f ;  /* 0x00000000002f781c */ /* 0x000fe40002781e72 */
[----:B------:R-:W-:Y:S01]  /*4ca0*/  R2UR UR36, R9 ;  /* 0x00000000092472ca */ /* 0x000fe200000e0000 */
[----:B------:R-:W-:Y:S01]  /*4cb0*/  IMAD.MOV R3, RZ, RZ, -R9 ;  /* 0x000000ffff037224 */ /* 0x000fe200078e0a09 */
[----:B------:R-:W-:Y:S04]  /*4cc0*/  SHF.R.U32.HI R0, RZ, R23, R0 ;  /* 0x00000017ff007219 */ /* 0x000fe80000011600 */
[----:B------:R-:W-:Y:S02]  /*4cd0*/  R2UR UR37, R0 ;  /* 0x00000000002572ca */ /* 0x000fe400000e0000 */
[----:B------:R-:W-:Y:S03]  /*4ce0*/  R2UR UR9, R3 ;  /* 0x00000000030972ca */ /* 0x000fe600000e0000 */
[----:B----4-:R-:W-:Y:S08]  /*4cf0*/  @!P4 IADD3 R9, P0, PT, R38, 0x580, RZ ;  /* 0x000005802609c810 */ /* 0x010ff00007f1e0ff */
[----:B------:R-:W-:Y:S02]  /*4d00*/  USEL UR37, UR8, UR37, !UP3 ;  /* 0x0000002508257287 */ /* 0x000fe4000d800000 */
[----:B------:R-:W-:Y:S04]  /*4d10*/  UIMAD UR35, UR14, UR9, UR35 ;  /* 0x000000090e2372a4 */ /* 0x000fe8000f8e0223 */
[----:B------:R-:W-:Y:S05]  /*4d20*/  IMAD R0, RZ, RZ, -UR37 ;  /* 0x80000025ff007e24 */ /* 0x000fea000f8e02ff */
[----:B------:R-:W-:Y:S01]  /*4d30*/  R2UR UR8, R0 ;  /* 0x00000000000872ca */ /* 0x000fe200000e0000 */
[----:B------:R-:W-:Y:S11]  /*4d40*/  @!P4 IMAD.X R0, RZ, RZ, R39, P0 ;  /* 0x000000ffff00c224 */ /* 0x000ff600000e0627 */
[----:B------:R-:W-:Y:S01]  /*4d50*/  @!UPT UIADD3 URZ, UPT, UPT, URZ, URZ, URZ ;  /* 0x000000fffffff290 */ /* 0x000fe2000fffe0ff */
[----:B------:R-:W-:Y:S01]  /*4d60*/  UIMAD UR36, UR7, UR8, UR36 ;  /* 0x00000008072472a4 */ /* 0x000fe2000f8e0224 */
[----:B---3--:R-:W-:Y:S11]  /*4d70*/  @!P2 BRA `(.L_x_80) ;  /* 0x0000004400c8a947 */ /* 0x008ff60003800000 */
.L_x_190:
[----:B------:R-:W-:Y:S01]  /*4d80*/  @!P4 R2UR UR8, R9 ;  /* 0x000000000908c2ca */ /* 0x000fe200000e0000 */
[----:B------:R-:W-:Y:S01]  /*4d90*/  VOTEU.ALL UP2, P4 ;  /* 0x0000000000ff7886 */ /* 0x000fe20002040000 */
[----:B------:R-:W-:Y:S01]  /*4da0*/  @!P4 R2UR UR9, R0 ;  /* 0x000000000009c2ca */ /* 0x000fe200000e0000 */
[----:B------:R-:W-:Y:S01]  /*4db0*/  VOTEU.ALL UP1, P4 ;  /* 0x0000000000ff7886 */ /* 0x000fe20002020000 */
[----:B------:R-:W-:Y:S01]  /*4dc0*/  @!P4 IMAD.MOV.U32 R0, RZ, RZ, 0x1000 ;  /* 0x00001000ff00c424 */ /* 0x000fe200078e00ff */
[----:B------:R-:W-:Y:S01]  /*4dd0*/  @!P4 IADD3 R9, P0, PT, R38, 0x580, RZ ;  /* 0x000005802609c810 */ /* 0x000fe20007f1e0ff */
[----:B------:R-:W-:Y:S07]  /*4de0*/  @!UP2 UIADD3 UR32, UPT, UPT, UR22, 0x200, URZ ;  /* 0x000002001620a890 */ /* 0x000fee000fffe0ff */
[----:B------:R-:W-:Y:S02]  /*4df0*/  IMAD.U32 R10, RZ, RZ, UR8 ;  /* 0x00000008ff0a7e24 */ /* 0x000fe4000f8e00ff */
[----:B------:R-:W-:Y:S01]  /*4e00*/  IMAD.U32 R11, RZ, RZ, UR9 ;  /* 0x00000009ff0b7e24 */ /* 0x000fe2000f8e00ff */
[----:B------:R-:W-:Y:S02]  /*4e10*/  @!UP2 UPRMT UR9, URZ, 0x40, URZ ;  /* 0x00000040ff09a896 */ /* 0x000fe400080000ff */
[----:B------:R-:W-:Y:S02]  /*4e20*/  @!P4 R2UR UR10, R10 ;  /* 0x000000000a0ac2ca */ /* 0x000fe400000e0000 */
[----:B------:R-:W-:Y:S01]  /*4e30*/  @!P4 R2UR UR11, R11 ;  /* 0x000000000b0bc2ca */ /* 0x000fe200000e0000 */
[----:B------:R-:W-:Y:S11]  /*4e40*/  @!UP2 UPRMT UR8, UR9, 0x5410, URZ ;  /* 0x000054100908a896 */ /* 0x000ff600080000ff */
[----:B------:R-:W-:Y:S01]  /*4e50*/  @!UPT UIADD3 URZ, UPT, UPT, URZ, URZ, URZ ;  /* 0x000000fffffff290 */ /* 0x000fe2000fffe0ff */
[----:B------:R2:W-:Y:S01]  /*4e60*/  @!UP1 UTMALDG.4D.IM2COL [UR32], [UR10], UR8 ;  /* 0x000000200a0093b4 */ /* 0x0005e20008058008 */
[----:B------:R3:W-:Y:S01]  /*4e70*/  @!P4 SYNCS.ARRIVE.TRANS64.RED.A0TR RZ, [UR22+0x110], R0 ;  /* 0x00011000ffffc9a7 */ /* 0x0007e20008300416 */
[----:B------:R-:W-:Y:S01]  /*4e80*/  SYNCS.ARRIVE.TRANS64.RED.A1T0 RZ, [UR31], RZ ;  /* 0x000000ffffff79a7 */ /* 0x000fe2000810041f */
[----:B---3--:R-:W-:Y:S01]  /*4e90*/  @!P4 IMAD.X R0, RZ, RZ, R39, P0 ;  /* 0x000000ffff00c224 */ /* 0x008fe200000e0627 */
[----:B------:R-:W3:Y:S02]  /*4ea0*/  SYNCS.PHASECHK.TRANS64.TRYWAIT P2, [UR22+0x138], R12 ;  /* 0x0001380cff0075a7 */ /* 0x000ee40008041116 */
[----:B--23--:R-:W-:Y:S05]  /*4eb0*/  @!P2 BRA `(.L_x_81) ;  /* 0x000000440090a947 */ /* 0x00cfea0003800000 */
.L_x_192:
[----:B------:R-:W-:Y:S01]  /*4ec0*/  @!P4 R2UR UR8, R0 ;  /* 0x000000000008c2ca */ /* 0x000fe200000e0000 */
[----:B------:R-:W-:Y:S01]  /*4ed0*/  VOTEU.ALL UP2, P4 ;  /* 0x0000000000ff7886 */ /* 0x000fe20002040000 */
[----:B------:R-:W-:Y:S01]  /*4ee0*/  @!P4 R2UR UR9, R9 ;  /* 0x000000000909c2ca */ /* 0x000fe200000e0000 */
[----:B------:R-:W-:Y:S01]  /*4ef0*/  VOTEU.ALL UP1, P4 ;  /* 0x0000000000ff7886 */ /* 0x000fe20002020000 */
[----:B------:R-:W-:Y:S01]  /*4f00*/  @!P4 IMAD.MOV.U32 R0, RZ, RZ, 0x1000 ;  /* 0x00001000ff00c424 */ /* 0x000fe200078e00ff */
[----:B------:R-:W-:Y:S01]  /*4f10*/  UMOV UR27, UR35 ;  /* 0x00000023001b7c82 */ /* 0x000fe20008000000 */
[----:B------:R-:W-:Y:S01]  /*4f20*/  @!UP2 UIADD3 UR26, UPT, UPT, UR34, 0x20, URZ ;  /* 0x00000020221aa890 */ /* 0x000fe2000fffe0ff */
[----:B------:R-:W-:Y:S01]  /*4f30*/  @!P4 IADD3 R19, P0, PT, R38, 0x580, RZ ;  /* 0x000005802613c810 */ /* 0x000fe20007f1e0ff */
[----:B------:R-:W-:Y:S01]  /*4f40*/  @!UP2 UIADD3 UR24, UPT, UPT, UR22, 0x1200, URZ ;  /* 0x000012001618a890 */ /* 0x000fe2000fffe0ff */
[----:B------:R-:W-:Y:S01]  /*4f50*/  UMOV UR28, UR36 ;  /* 0x00000024001c7c82 */ /* 0x000fe20008000000 */
[----:B------:R-:W-:Y:S02]  /*4f60*/  UMOV UR29, UR37 ;  /* 0x00000025001d7c82 */ /* 0x000fe40008000000 */
[----:B------:R-:W-:Y:S02]  /*4f70*/  @!P4 IMAD.X R16, RZ, RZ, R39, P0 ;  /* 0x000000ffff10c224 */ /* 0x000fe400000e0627 */
        /* <DEDUP_REMOVED lines=10> */
[----:B------:R-:W3:Y:S02]  /*5020*/  SYNCS.PHASECHK.TRANS64.TRYWAIT P2, [UR22+0x140], R12 ;  /* 0x0001400cff0075a7 */ /* 0x000ee40008041116 */
[----:B--23--:R-:W-:Y:S05]  /*5030*/  @!P2 BRA `(.L_x_82) ;  /* 0x000000440048a947 */ /* 0x00cfea0003800000 */
.L_x_194:
[----:B------:R-:W2:Y:S01]  /*5040*/  LDC.64 R14, c[0x0][0xb10] ;  /* 0x0002c400ff0e7b82 */ /* 0x000ea20000000a00 */
[----:B------:R-:W-:Y:S01]  /*5050*/  @!P4 R2UR UR8, R16 ;  /* 0x000000001008c2ca */ /* 0x000fe200000e0000 */
[----:B------:R-:W-:Y:S01]  /*5060*/  VOTEU.ALL UP2, P4 ;  /* 0x0000000000ff7886 */ /* 0x000fe20002040000 */
[----:B------:R-:W-:Y:S01]  /*5070*/  @!P4 R2UR UR9, R19 ;  /* 0x000000001309c2ca */ /* 0x000fe200000e0000 */
[----:B------:R-:W-:Y:S01]  /*5080*/  VOTEU.ALL UP1, P4 ;  /* 0x0000000000ff7886 */ /* 0x000fe20002020000 */
[----:B------:R-:W-:Y:S03]  /*5090*/  @!P4 IMAD.MOV.U32 R16, RZ, RZ, 0x1000 ;  /* 0x00001000ff10c424 */ /* 0x000fe600078e00ff */
[----:B------:R-:W3:Y:S01]  /*50a0*/  LDC.64 R10, c[0x0][0xb18] ;  /* 0x0002c600ff0a7b82 */ /* 0x000ee20000000a00 */
[----:B------:R-:W-:Y:S01]  /*50b0*/  @!UP2 UIADD3 UR18, UPT, UPT, UR34, 0x40, URZ ;  /* 0x000000402212a890 */ /* 0x000fe2000fffe0ff */
[----:B------:R-:W-:Y:S01]  /*50c0*/  @P3 SHF.R.U32.HI R28, RZ, 0x10, R29 ;  /* 0x00000010ff1c3819 */ /* 0x000fe2000001161d */
[----:B------:R-:W-:Y:S01]  /*50d0*/  @!UP2 UIADD3 UR16, UPT, UPT, UR22, 0x2200, URZ ;  /* 0x000022001610a890 */ /* 0x000fe2000fffe0ff */
[----:B------:R-:W-:Y:S04]  /*50e0*/  UMOV UR19, UR35 ;  /* 0x0000002300137c82 */ /* 0x000fe80008000000 */
[----:B------:R-:W4:Y:S01]  /*50f0*/  @!P1 LDC R0, c[0x0][0xb20] ;  /* 0x0002c800ff009b82 */ /* 0x000f220000000800 */
[----:B------:R-:W-:Y:S01]  /*5100*/  UMOV UR20, UR36 ;  /* 0x0000002400147c82 */ /* 0x000fe20008000000 */
[----:B------:R-:W-:Y:S01]  /*5110*/  IMAD.U32 R41, RZ, RZ, UR8 ;  /* 0x00000008ff297e24 */ /* 0x000fe2000f8e00ff */
[----:B------:R-:W-:Y:S05]  /*5120*/  UMOV UR21, UR37 ;  /* 0x0000002500157c82 */ /* 0x000fea0008000000 */
[----:B-1----:R-:W1:Y:S01]  /*5130*/  @!P1 LDC R3, c[0x0][0xb0c] ;  /* 0x0002c300ff039b82 */ /* 0x002e620000000800 */
[----:B------:R-:W-:Y:S01]  /*5140*/  IMAD.U32 R40, RZ, RZ, UR9 ;  /* 0x00000009ff287e24 */ /* 0x000fe2000f8e00ff */
[----:B------:R-:W-:Y:S01]  /*5150*/  @!UP2 UPRMT UR9, URZ, 0x40, URZ ;  /* 0x00000040ff09a896 */ /* 0x000fe200080000ff */
[----:B------:R-:W-:Y:S02]  /*5160*/  @!P4 R2UR UR11, R41 ;  /* 0x00000000290bc2ca */ /* 0x000fe400000e0000 */
[----:B------:R-:W-:Y:S01]  /*5170*/  @P3 R2UR UR57, R28 ;  /* 0x000000001c3932ca */ /* 0x000fe200000e0000 */
[----:B------:R-:W-:Y:S01]  /*5180*/  @!UP2 UPRMT UR8, UR9, 0x5410, URZ ;  /* 0x000054100908a896 */ /* 0x000fe200080000ff */
[----:B------:R-:W-:Y:S11]  /*5190*/  @!P4 R2UR UR10, R40 ;  /* 0x00000000280ac2ca */ /* 0x000ff600000e0000 */
[----:B------:R-:W-:Y:S02]  /*51a0*/  @!UPT UIADD3 URZ, UPT, UPT, URZ, URZ, URZ ;  /* 0x000000fffffff290 */ /* 0x000fe4000fffe0ff */
[----:B------:R1:W-:Y:S01]  /*51b0*/  @!UP1 UTMALDG.4D.IM2COL [UR16], [UR10], UR8 ;  /* 0x000000100a0093b4 */ /* 0x0003e20008058008 */
[----:B------:R1:W-:Y:S02]  /*51c0*/  @!P4 SYNCS.ARRIVE.TRANS64.RED.A0TR RZ, [UR22+0x120], R16 ;  /* 0x00012010ffffc9a7 */ /* 0x0003e40008300416 */
[----:B-1----:R-:W-:Y:S01]  /*51d0*/  @!P1 ISETP.NE.AND P2, PT, R3, 0x1, PT ;  /* 0x000000010300980c */ /* 0x002fe20003f45270 */
[C---:B--2---:R-:W-:Y:S01]  /*51e0*/  @!P1 IMAD.HI.U32 R14, R13.reuse, R14, RZ ;  /* 0x0000000e0d0e9227 */ /* 0x044fe200078e00ff */
[----:B---3--:R-:W-:Y:S03]  /*51f0*/  @!P1 ISETP.NE.AND P0, PT, R10, 0x1, PT ;  /* 0x000000010a00980c */ /* 0x008fe60003f05270 */
[C---:B------:R-:W-:Y:S01]  /*5200*/  @!P1 IMAD.HI.U32 R11, R8.reuse, R11, RZ ;  /* 0x0000000b080b9227 */ /* 0x040fe200078e00ff */
[----:B------:R-:W-:Y:S04]  /*5210*/  @!P1 SHF.R.U32.HI R14, RZ, R15, R14 ;  /* 0x0000000fff0e9219 */ /* 0x000fe8000001160e */
[----:B----4-:R-:W-:Y:S02]  /*5220*/  @!P1 SHF.R.U32.HI R9, RZ, R0, R11 ;  /* 0x00000000ff099219 */ /* 0x010fe4000001160b */
[----:B------:R-:W-:Y:S01]  /*5230*/  @!P1 SEL R14, R13, R14, !P2 ;  /* 0x0000000e0d0e9207 */ /* 0x000fe20005000000 */
[----:B------:R-:W-:Y:S01]  /*5240*/  SYNCS.ARRIVE.TRANS64.RED.A1T0 RZ, [UR45], RZ ;  /* 0x000000ffffff79a7 */ /* 0x000fe2000810042d */
[----:B------:R-:W-:Y:S05]  /*5250*/  @!P1 SEL R9, R8, R9, !P0 ;  /* 0x0000000908099207 */ /* 0x000fea0004000000 */
[----:B------:R-:W-:Y:S01]  /*5260*/  @!P1 IMAD.IADD R0, R9, 0x1, -R14 ;  /* 0x0000000109009824 */ /* 0x000fe200078e0a0e */
[----:B------:R-:W1:Y:S01]  /*5270*/  SYNCS.PHASECHK.TRANS64.TRYWAIT P5, [UR22+0x148], R12 ;  /* 0x0001480cff0075a7 */ /* 0x000e6200080a1116 */
[----:B------:R-:W-:Y:S02]  /*5280*/  @!P1 IMAD.IADD R9, R14, 0x1, -R9 ;  /* 0x000000010e099824 */ /* 0x000fe400078e0a09 */
[----:B------:R-:W-:Y:S02]  /*5290*/  @!P1 IMAD R13, R0, R3, R13 ;  /* 0x00000003000d9224 */ /* 0x000fe400078e020d */
[----:B------:R-:W-:Y:S01]  /*52a0*/  @!P1 IMAD R8, R9, R10, R8 ;  /* 0x0000000a09089224 */ /* 0x000fe200078e0208 */
[----:B-1----:R-:W-:Y:S06]  /*52b0*/  @!P5 BRA `(.L_x_83) ;  /* 0x0000004000c0d947 */ /* 0x002fec0003800000 */
.L_x_196:
[----:B-1----:R-:W-:Y:S01]  /*52c0*/  @!P4 IADD3 R3, P0, PT, R38, 0x580, RZ ;  /* 0x000005802603c810 */ /* 0x002fe20007f1e0ff */
[----:B------:R-:W-:Y:S01]  /*52d0*/  VOTEU.ALL UP2, P4 ;  /* 0x0000000000ff7886 */ /* 0x000fe20002040000 */
[----:B------:R-:W-:Y:S01]  /*52e0*/  VOTEU.ALL UP1, P4 ;  /* 0x0000000000ff7886 */ /* 0x000fe20002020000 */
[----:B------:R-:W-:Y:S01]  /*52f0*/  UMOV UR11, UR35 ;  /* 0x00000023000b7c82 */ /* 0x000fe20008000000 */
[----:B------:R-:W-:Y:S01]  /*5300*/  @!P4 R2UR UR9, R3 ;  /* 0x000000000309c2ca */ /* 0x000fe200000e0000 */
[----:B------:R-:W-:Y:S01]  /*5310*/  @!P4 IMAD.X R0, RZ, RZ, R39, P0 ;  /* 0x000000ffff00c224 */ /* 0x000fe200000e0627 */
[----:B------:R-:W-:Y:S01]  /*5320*/  @!UP2 UPRMT UR16, URZ, 0x40, URZ ;  /* 0x00000040ff10a896 */ /* 0x000fe200080000ff */
[----:B------:R-:W-:Y:S01]  /*5330*/  LOP3.LUT R36, R36, 0x1, RZ, 0x3c, !PT ;  /* 0x0000000124247812 */ /* 0x000fe200078e3cff */
[----:B------:R-:W-:Y:S01]  /*5340*/  @!UP2 UIADD3 UR10, UPT, UPT, UR34, 0x60, URZ ;  /* 0x00000060220aa890 */ /* 0x000fe2000fffe0ff */
[----:B------:R-:W-:Y:S01]  /*5350*/  LOP3.LUT R34, R34, 0x1, RZ, 0x3c, !PT ;  /* 0x0000000122227812 */ /* 0x000fe200078e3cff */
[----:B------:R-:W-:Y:S01]  /*5360*/  @!UP2 UPRMT UR20, UR16, 0x5410, URZ ;  /* 0x000054101014a896 */ /* 0x000fe200080000ff */
[----:B------:R-:W-:Y:S01]  /*5370*/  @!P4 R2UR UR8, R0 ;  /* 0x000000000008c2ca */ /* 0x000fe200000e0000 */
[----:B------:R-:W-:Y:S01]  /*5380*/  UMOV UR12, UR36 ;  /* 0x00000024000c7c82 */ /* 0x000fe20008000000 */
[----:B------:R-:W-:Y:S01]  /*5390*/  UMOV UR13, UR37 ;  /* 0x00000025000d7c82 */ /* 0x000fe20008000000 */
[----:B------:R-:W-:Y:S02]  /*53a0*/  IMAD.IADD R16, R8, 0x1, R62 ;  /* 0x0000000108107824 */ /* 0x000fe400078e023e */
[----:B------:R-:W-:Y:S02]  /*53b0*/  IMAD.IADD R19, R13, 0x1, R64 ;  /* 0x000000010d137824 */ /* 0x000fe400078e0240 */
[----:B------:R-:W-:Y:S01]  /*53c0*/  IMAD.U32 R10, RZ, RZ, UR9 ;  /* 0x00000009ff0a7e24 */ /* 0x000fe2000f8e00ff */
[----:B------:R-:W-:Y:S04]  /*53d0*/  @!UP2 UIADD3 UR9, UPT, UPT, UR22, 0x128, URZ ;  /* 0x000001281609a890 */ /* 0x000fe8000fffe0ff */
[----:B------:R-:W-:Y:S01]  /*53e0*/  @!P4 R2UR UR18, R10 ;  /* 0x000000000a12c2ca */ /* 0x000fe200000e0000 */
[----:B------:R-:W-:Y:S01]  /*53f0*/  IMAD.U32 R11, RZ, RZ, UR8 ;  /* 0x00000008ff0b7e24 */ /* 0x000fe2000f8e00ff */
[----:B------:R-:W-:Y:S04]  /*5400*/  @!UP2 UIADD3 UR8, UPT, UPT, UR22, 0x3200, URZ ;  /* 0x000032001608a890 */ /* 0x000fe8000fffe0ff */
[----:B------:R-:W-:Y:S11]  /*5410*/  @!P4 R2UR UR19, R11 ;  /* 0x000000000b13c2ca */ /* 0x000ff600000e0000 */
[----:B------:R-:W-:Y:S02]  /*5420*/  @!UPT UIADD3 URZ, UPT, UPT, URZ, URZ, URZ ;  /* 0x000000fffffff290 */ /* 0x000fe4000fffe0ff */
[----:B------:R2:W-:Y:S01]  /*5430*/  @!UP1 UTMALDG.4D.IM2COL [UR8], [UR18], UR20 ;  /* 0x00000008120093b4 */ /* 0x0005e20008058014 */
[----:B------:R2:W-:Y:S01]  /*5440*/  @!P4 SYNCS.ARRIVE.TRANS64.RED.A0TR RZ, [UR22+0x128], R33 ;  /* 0x00012821ffffc9a7 */ /* 0x0005e20008300416 */
[----:B------:R-:W-:Y:S01]  /*5450*/  UPLOP3.LUT UP1, UPT, UPT, UPT, UPT, 0x80, 0x8 ;  /* 0x000000000008789c */ /* 0x000fe20003f2f070 */
[----:B------:R-:W-:Y:S01]  /*5460*/  SYNCS.ARRIVE.TRANS64.RED.A1T0 RZ, [UR23], RZ ;  /* 0x000000ffffff79a7 */ /* 0x000fe20008100417 */
[----:B------:R-:W-:Y:S09]  /*5470*/  @P3 BRA `(.L_x_84) ;  /* 0xfffffff000743947 */ /* 0x000ff2000383ffff */
[----:B------:R-:W-:-:S04]  /*5480*/  SHF.L.U32 R3, R36, 0x1f, RZ ;  /* 0x0000001f24037819 */ /* 0x000fc800000006ff */
[----:B------:R-:W1:Y:S02]  /*5490*/  SYNCS.PHASECHK.TRANS64.TRYWAIT P0, [UR22+0x130], R3 ;  /* 0x00013003ff0075a7 */ /* 0x000e640008001116 */
[----:B-1----:R-:W-:Y:S05]  /*54a0*/  @!P0 BRA `(.L_x_85) ;  /* 0x00000040005c8947 */ /* 0x002fea0003800000 */
.L_x_198:
[----:B------:R-:W3:Y:S02]  /*54b0*/  SYNCS.PHASECHK.TRANS64.TRYWAIT P0, [UR22+0x138], R3 ;  /* 0x00013803ff0075a7 */ /* 0x000ee40008001116 */
[----:B---3--:R-:W-:Y:S05]  /*54c0*/  @!P0 BRA `(.L_x_86) ;  /* 0x00000040006c8947 */ /* 0x008fea0003800000 */
.L_x_200:
[----:B------:R-:W3:Y:S02]  /*54d0*/  SYNCS.PHASECHK.TRANS64.TRYWAIT P0, [UR22+0x140], R3 ;  /* 0x00014003ff0075a7 */ /* 0x000ee40008001116 */
[----:B---3--:R-:W-:Y:S05]  /*54e0*/  @!P0 BRA `(.L_x_87) ;  /* 0x00000040007c8947 */ /* 0x008fea0003800000 */
.L_x_202:
[----:B-1----:R-:W-:-:S07]  /*54f0*/  MOV R0, UR22 ;  /* 0x0000001600007c02 */ /* 0x002fce0008000f00 */
.L_x_88:
[----:B-1----:R-:W-:-:S04]  /*5500*/  SHF.L.U32 R3, R36, 0x1f, RZ ;  /* 0x0000001f24037819 */ /* 0x002fc800000006ff */
[----:B------:R1:W3:Y:S03]  /*5510*/  SYNCS.PHASECHK.TRANS64.TRYWAIT P0, [R0+URZ+0x148], R3 ;  /* 0x00014803000075a7 */ /* 0x0002e600080011ff */
[----:B---3--:R-:W-:Y:S05]  /*5520*/  @!P0 NANOSLEEP.SYNCS 0x989680 ;  /* 0x009896800000895d */ /* 0x008fea0003900000 */
[----:B------:R-:W3:Y:S02]  /*5530*/  @!P0 SYNCS.PHASECHK.TRANS64 P0, [R0+URZ+0x148], R3 ;  /* 0x00014803000085a7 */ /* 0x000ee400080010ff */
[----:B--23--:R-:W-:Y:S05]  /*5540*/  @P0 EXIT ;  /* 0x000000000000094d */ /* 0x00cfea0003800000 */
[----:B------:R-:W-:Y:S05]  /*5550*/  BRA `(.L_x_88) ;  /* 0xfffffffc00e87947 */ /* 0x000fea000383ffff */
.L_x_73:
[----:B------:R-:W-:-:S06]  /*5560*/  UISETP.GE.AND UP1, UPT, UR8, 0x4, UPT ;  /* 0x000000040800788c */ /* 0x000fcc000bf26270 */
[----:B------:R-:W-:-:S13]  /*5570*/  PLOP3.LUT P0, PT, PT, PT, UP1, 0x80, 0x8 ;  /* 0x000000000008781c */ /* 0x000fda0003f0f018 */
[----:B------:R-:W-:Y:S05]  /*5580*/  @!P0 EXIT ;  /* 0x000000000000894d */ /* 0x000fea0003800000 */
[----:B------:R-:W-:Y:S01]  /*5590*/  BAR.SYNC.DEFER_BLOCKING 0x6, 0xa0 ;  /* 0x0182800000007b1d */ /* 0x000fe20000010000 */
[C---:B------:R-:W-:Y:S01]  /*55a0*/  IMAD.SHL.U32 R4, R72.reuse, 0x20, RZ ;  /* 0x0000002048047824 */ /* 0x040fe200078e00ff */
[----:B------:R-:W-:Y:S01]  /*55b0*/  SHF.R.U32.HI R5, RZ, 0x1, R72 ;  /* 0x00000001ff057819 */ /* 0x000fe20000011648 */
[C---:B------:R-:W-:Y:S01]  /*55c0*/  IMAD.SHL.U32 R0, R72.reuse, 0x4, RZ ;  /* 0x0000000448007824 */ /* 0x040fe200078e00ff */
[C---:B------:R-:W-:Y:S01]  /*55d0*/  LOP3.LUT P0, RZ, R72.reuse, 0x4, RZ, 0xc0, !PT ;  /* 0x0000000448ff7812 */ /* 0x040fe2000780c0ff */
[----:B------:R-:W-:Y:S01]  /*55e0*/  IMAD.SHL.U32 R71, R72, 0x10, RZ ;  /* 0x0000001048477824 */ /* 0x000fe200078e00ff */
[----:B------:R-:W-:Y:S01]  /*55f0*/  UMOV UR50, 0x400 ;  /* 0x0000040000327882 */ /* 0x000fe20000000000 */
[----:B------:R-:W-:Y:S01]  /*5600*/  LOP3.LUT R3, R4, 0xc0, RZ, 0xc0, !PT ;  /* 0x000000c004037812 */ /* 0x000fe200078ec0ff */
[----:B------:R-:W-:Y:S01]  /*5610*/  ULEA UR50, UR45, UR50, 0x18 ;  /* 0x000000322d327291 */ /* 0x000fe2000f8ec0ff */
[----:B------:R-:W1:Y:S01]  /*5620*/  LDC R67, c[0x0][0x370] ;  /* 0x0000dc00ff437b82 */ /* 0x000e620000000800 */
[----:B------:R-:W-:Y:S01]  /*5630*/  LOP3.LUT R71, R71, 0x600, RZ, 0xc0, !PT ;  /* 0x0000060047477812 */ /* 0x000fe200078ec0ff */
[----:B------:R-:W-:Y:S01]  /*5640*/  IMAD.U32 R32, R72, 0x10000, RZ ;  /* 0x0001000048207824 */ /* 0x000fe200078e00ff */
[----:B------:R-:W-:Y:S01]  /*5650*/  LOP3.LUT R0, R3, 0x18, R0, 0xf8, !PT ;  /* 0x0000001803007812 */ /* 0x000fe200078ef800 */
[----:B------:R-:W-:Y:S01]  /*5660*/  UIADD3 UR4, UPT, UPT, UR50, 0x200, URZ ;  /* 0x0000020032047890 */ /* 0x000fe2000fffe0ff */
[--C-:B------:R-:W-:Y:S01]  /*5670*/  LOP3.LUT R71, R71, 0x20, R4.reuse, 0xf8, !PT ;  /* 0x0000002047477812 */ /* 0x100fe200078ef804 */
[----:B------:R-:W-:Y:S01]  /*5680*/  IMAD.MOV.U32 R75, RZ, RZ, 0x20 ;  /* 0x00000020ff4b7424 */ /* 0x000fe200078e00ff */
[----:B------:R-:W-:Y:S01]  /*5690*/  LOP3.LUT R0, R0, 0x8, R5, 0x78, !PT ;  /* 0x0000000800007812 */ /* 0x000fe200078e7805 */
[----:B------:R-:W2:Y:S01]  /*56a0*/  LDC R28, c[0x0][0xb0c] ;  /* 0x0002c300ff1c7b82 */ /* 0x000ea20000000800 */
[----:B------:R-:W-:Y:S01]  /*56b0*/  LOP3.LUT R71, R71, 0x100, R4, 0xf8, !PT ;  /* 0x0000010047477812 */ /* 0x000fe200078ef804 */
[----:B------:R-:W-:Y:S01]  /*56c0*/  IMAD.MOV.U32 R70, RZ, RZ, 0x1 ;  /* 0x00000001ff467424 */ /* 0x000fe200078e00ff */
[----:B------:R-:W-:Y:S01]  /*56d0*/  LOP3.LUT R72, R72, 0x60, RZ, 0xc0, !PT ;  /* 0x0000006048487812 */ /* 0x000fe200078ec0ff */
[----:B------:R-:W-:Y:S01]  /*56e0*/  IMAD.MOV.U32 R30, RZ, RZ, RZ ;  /* 0x000000ffff1e7224 */ /* 0x000fe200078e00ff */
[----:B------:R-:W-:-:S02]  /*56f0*/  LOP3.LUT R71, R71, R0, RZ, 0xfc, !PT ;  /* 0x0000000047477212 */ /* 0x000fc400078efcff */
[----:B------:R-:W-:Y:S01]  /*5700*/  CS2R R68, SRZ ;  /* 0x0000000000447805 */ /* 0x000fe2000001ff00 */
[----:B------:R-:W4:Y:S01]  /*5710*/  LDS R2, [UR50+0x1b0] ;  /* 0x0001b032ff027984 */ /* 0x000f220008000800 */
[----:B------:R-:W1:Y:S01]  /*5720*/  LDC R65, c[0x0][0xb20] ;  /* 0x0002c800ff417b82 */ /* 0x000e620000000800 */
[----:B------:R-:W-:Y:S01]  /*5730*/  LOP3.LUT R32, R32, 0x600000, RZ, 0xc0, !PT ;  /* 0x0060000020207812 */ /* 0x000fe200078ec0ff */
[----:B------:R-:W-:Y:S01]  /*5740*/  IMAD.U32 R74, RZ, RZ, UR4 ;  /* 0x00000004ff4a7e24 */ /* 0x000fe2000f8e00ff */
[----:B------:R-:W-:Y:S01]  /*5750*/  SEL R75, R75, 0xffffffe0, !P0 ;  /* 0xffffffe04b4b7807 */ /* 0x000fe20004000000 */
[----:B------:R-:W1:Y:S04]  /*5760*/  LDCU.64 UR54, c[0x0][0x348] ;  /* 0x00006900ff3677ac */ /* 0x000e680008000a00 */
[----:B------:R-:W1:Y:S01]  /*5770*/  LDC R27, c[0x0][0xb30] ;  /* 0x0002cc00ff1b7b82 */ /* 0x000e620000000800 */
[----:B------:R-:W1:Y:S01]  /*5780*/  LDCU.64 UR36, c[0x0][0x888] ;  /* 0x00011100ff2477ac */ /* 0x000e620008000a00 */
[----:B------:R-:W1:Y:S06]  /*5790*/  LDCU.64 UR38, c[0x0][0x890] ;  /* 0x00011200ff2677ac */ /* 0x000e6c0008000a00 */
[----:B------:R-:W1:Y:S01]  /*57a0*/  LDC.64 R56, c[0x0][0xb10] ;  /* 0x0002c400ff387b82 */ /* 0x000e620000000a00 */
[----:B------:R-:W1:Y:S01]  /*57b0*/  LDCU.64 UR46, c[0x0][0xa90] ;  /* 0x00015200ff2e77ac */ /* 0x000e620008000a00 */
[----:B------:R-:W-:Y:S01]  /*57c0*/  UMOV UR52, URZ ;  /* 0x000000ff00347c82 */ /* 0x000fe20008000000 */
[----:B------:R-:W-:-:S05]  /*57d0*/  UMOV UR56, URZ ;  /* 0x000000ff00387c82 */ /* 0x000fca0008000000 */
[----:B------:R-:W1:Y:S08]  /*57e0*/  LDC.64 R24, c[0x0][0xb18] ;  /* 0x0002c600ff187b82 */ /* 0x000e700000000a00 */
[----:B------:R-:W1:Y:S01]  /*57f0*/  LDC.64 R22, c[0x0][0xb28] ;  /* 0x0002ca00ff167b82 */ /* 0x000e620000000a00 */
[C---:B----4-:R-:W-:Y:S01]  /*5800*/  VIADD R3, R2.reuse, 0x80 ;  /* 0x0000008002037836 */ /* 0x050fe20000000000 */
[----:B------:R-:W-:-:S06]  /*5810*/  LOP3.LUT R2, R2, 0xffff, RZ, 0xc0, !PT ;  /* 0x0000ffff02027812 */ /* 0x000fcc00078ec0ff */
[----:B------:R-:W4:Y:S01]  /*5820*/  LDC.64 R54, c[0x0][0x8b0] ;  /* 0x00022c00ff367b82 */ /* 0x000f220000000a00 */
[----:B------:R-:W-:-:S05]  /*5830*/  LOP3.LUT R3, R3, 0xffff, RZ, 0xc0, !PT ;  /* 0x0000ffff03037812 */ /* 0x000fca00078ec0ff */
[----:B------:R1:W-:Y:S02]  /*5840*/  STL.64 [R1], R2 ;  /* 0x0000000201007387 */ /* 0x0003e40000100a00 */
[----:B------:R-:W1:Y:S08]  /*5850*/  LDC.64 R52, c[0x0][0x8a8] ;  /* 0x00022a00ff347b82 */ /* 0x000e700000000a00 */
[----:B------:R-:W1:Y:S08]  /*5860*/  LDC.64 R60, c[0x0][0xa80] ;  /* 0x0002a000ff3c7b82 */ /* 0x000e700000000a00 */
[----:B------:R-:W1:Y:S08]  /*5870*/  LDC.64 R58, c[0x0][0xa88] ;  /* 0x0002a200ff3a7b82 */ /* 0x000e700000000a00 */
[----:B--2---:R-:W1:Y:S02]  /*5880*/  LDC R66, c[0x0][0x374] ;  /* 0x0000dd00ff427b82 */ /* 0x004e640000000800 */
.L_x_132:
[----:B-12---:R-:W-:Y:S04]  /*5890*/  SHF.L.U32 R3, R68, 0x1f, RZ ;  /* 0x0000001f44037819 */ /* 0x006fe800000006ff */
[----:B------:R-:W1:Y:S02]  /*58a0*/  SYNCS.PHASECHK.TRANS64.TRYWAIT P0, [UR50+0x160], R3 ;  /* 0x00016003ff0075a7 */ /* 0x000e640008001132 */
[----:B-1-3--:R-:W-:Y:S05]  /*58b0*/  @!P0 BRA `(.L_x_89) ;  /* 0x0000003c00a08947 */ /* 0x00afea0003800000 */
.L_x_204:
[----:B------:R-:W2:Y:S01]  /*58c0*/  LDC.64 R12, c[0x0][0xb10] ;  /* 0x0002c400ff0c7b82 */ /* 0x000ea20000000a00 */
[----:B------:R-:W4:Y:S01]  /*58d0*/  LDS.128 R36, [UR50+0x1a0] ;  /* 0x0001a032ff247984 */ /* 0x000f220008000c00 */
[----:B------:R-:W-:Y:S01]  /*58e0*/  UIADD3 UR4, UPT, UPT, UR50, 0x168, URZ ;  /* 0x0000016832047890 */ /* 0x000fe2000fffe0ff */
[----:B-1----:R-:W-:Y:S01]  /*58f0*/  IMAD R0, R30, 0x4, R1 ;  /* 0x000000041e007824 */ /* 0x002fe200078e0201 */
[----:B------:R-:W-:Y:S04]  /*5900*/  ISETP.NE.AND P1, PT, R27, 0x1, PT ;  /* 0x000000011b00780c */ /* 0x000fe80003f25270 */
[----:B------:R-:W1:Y:S01]  /*5910*/  LDC.64 R10, c[0x0][0xb18] ;  /* 0x0002c600ff0a7b82 */ /* 0x000e620000000a00 */
[----:B------:R-:W-:Y:S01]  /*5920*/  UPRMT UR4, URZ, 0x654, UR4 ;  /* 0x00000654ff047896 */ /* 0x000fe20008000004 */
[----:B---3--:R-:W-:Y:S01]  /*5930*/  ISETP.GE.AND P0, PT, R26, 0x1, PT ;  /* 0x000000011a00780c */ /* 0x008fe20003f06270 */
[----:B------:R-:W-:Y:S01]  /*5940*/  @!PT LDS RZ, [RZ] ;  /* 0x00000000fffff984 */ /* 0x000fe20000000800 */
[----:B------:R-:W-:Y:S01]  /*5950*/  @!PT LDS RZ, [RZ] ;  /* 0x00000000fffff984 */ /* 0x000fe20000000800 */
[----:B------:R-:W-:Y:S01]  /*5960*/  @!PT LDS RZ, [RZ] ;  /* 0x00000000fffff984 */ /* 0x000fe20000000800 */
[----:B------:R-:W-:Y:S01]  /*5970*/  @!PT LDS RZ, [RZ] ;  /* 0x00000000fffff984 */ /* 0x000fe20000000800 */
[----:B------:R3:W-:Y:S06]  /*5980*/  MEMBAR.ALL.CTA ;  /* 0x0000000000007992 */ /* 0x0007ec0000008000 */
[----:B---3--:R-:W3:Y:S01]  /*5990*/  FENCE.VIEW.ASYNC.S ;  /* 0x00000000000073c6 */ /* 0x008ee20000000000 */
[----:B------:R-:W1:Y:S08]  /*59a0*/  @!P1 LDC R14, c[0x0][0xb20] ;  /* 0x0002c800ff0e9b82 */ /* 0x000e700000000800 */
[----:B------:R-:W1:Y:S01]  /*59b0*/  @!P1 LDC R9, c[0x0][0xb0c] ;  /* 0x0002c300ff099b82 */ /* 0x000e620000000800 */
[----:B---3--:R-:W-:Y:S01]  /*59c0*/  SYNCS.ARRIVE.TRANS64.RED.A1T0 RZ, [UR4], RZ ;  /* 0x000000ffffff79a7 */ /* 0x008fe20008100404 */
[----:B------:R3:W5:Y:S01]  /*59d0*/  LDL R17, [R0] ;  /* 0x0000000000117983 */ /* 0x0007620000100800 */
[----:B----4-:R-:W-:Y:S04]  /*59e0*/  LOP3.LUT P4, RZ, R38, 0x1, RZ, 0xc0, !PT ;  /* 0x0000000126ff7812 */ /* 0x010fe8000788c0ff */
[----:B------:R-:W-:Y:S09]  /*59f0*/  P2R R76, PR, RZ, 0x10 ;  /* 0x00000010ff4c7803 */ /* 0x000ff20000000000 */
[----:B------:R-:W-:Y:S02]  /*5a00*/  @P4 MOV R31, R36 ;  /* 0x00000024001f4202 */ /* 0x000fe40000000f00 */
[----:B------:R-:W-:Y:S01]  /*5a10*/  @P4 LOP3.LUT R29, R37, 0xffff, RZ, 0xc0, !PT ;  /* 0x0000ffff251d4812 */ /* 0x000fe200078ec0ff */
[----:B--23--:R-:W-:Y:S06]  /*5a20*/  @!P0 BRA `(.L_x_90) ;  /* 0x0000000000a48947 */ /* 0x00cfec0003800000 */
[----:B------:R-:W-:Y:S01]  /*5a30*/  IMAD.HI.U32 R20, R66, R25, RZ ;  /* 0x0000001942147227 */ /* 0x000fe200078e00ff */
[----:B------:R-:W-:Y:S02]  /*5a40*/  ISETP.NE.AND P0, PT, R24, 0x1, PT ;  /* 0x000000011800780c */ /* 0x000fe40003f05270 */
[----:B------:R-:W-:Y:S01]  /*5a50*/  ISETP.NE.AND P2, PT, R26, 0x1, PT ;  /* 0x000000011a00780c */ /* 0x000fe20003f45270 */
[-C--:B------:R-:W-:Y:S01]  /*5a60*/  IMAD.HI.U32 R18, R67, R56.reuse, RZ ;  /* 0x0000003843127227 */ /* 0x080fe200078e00ff */
[----:B------:R-:W-:Y:S02]  /*5a70*/  SHF.R.U32.HI R21, RZ, R65, R20 ;  /* 0x00000041ff157219 */ /* 0x000fe40000011614 */
[----:B------:R-:W-:Y:S01]  /*5a80*/  ISETP.NE.AND P3, PT, R28, 0x1, PT ;  /* 0x000000011c00780c */ /* 0x000fe20003f65270 */
[----:B------:R-:W-:Y:S01]  /*5a90*/  IMAD.HI.U32 R40, R29, R25, RZ ;  /* 0x000000191d287227 */ /* 0x000fe200078e00ff */
[----:B------:R-:W-:Y:S02]  /*5aa0*/  SHF.R.U32.HI R18, RZ, R57, R18 ;  /* 0x00000039ff127219 */ /* 0x000fe40000011612 */
[----:B------:R-:W-:Y:S01]  /*5ab0*/  SEL R3, R66, R21, !P0 ;  /* 0x0000001542037207 */ /* 0x000fe20004000000 */
[----:B------:R-:W-:Y:S01]  /*5ac0*/  IMAD.HI.U32 R34, R31, R56, RZ ;  /* 0x000000381f227227 */ /* 0x000fe200078e00ff */
[----:B------:R-:W-:Y:S03]  /*5ad0*/  SEL R7, R67, R18, !P3 ;  /* 0x0000001243077207 */ /* 0x000fe60005800000 */
[-C--:B------:R-:W-:Y:S01]  /*5ae0*/  IMAD.HI.U32 R18, R3, R22.reuse, RZ ;  /* 0x0000001603127227 */ /* 0x080fe200078e00ff */
[----:B------:R-:W-:Y:S03]  /*5af0*/  SHF.R.U32.HI R34, RZ, R57, R34 ;  /* 0x00000039ff227219 */ /* 0x000fe60000011622 */
[----:B------:R-:W-:Y:S01]  /*5b00*/  IMAD.HI.U32 R20, R7, R22, RZ ;  /* 0x0000001607147227 */ /* 0x000fe200078e00ff */
[----:B------:R-:W-:Y:S02]  /*5b10*/  @P2 SHF.R.U32.HI R3, RZ, R23, R18 ;  /* 0x00000017ff032219 */ /* 0x000fe40000011612 */
[----:B------:R-:W-:Y:S02]  /*5b20*/  SHF.R.U32.HI R18, RZ, R65, R40 ;  /* 0x00000041ff127219 */ /* 0x000fe40000011628 */
[----:B------:R-:W-:Y:S01]  /*5b30*/  @P2 SHF.R.U32.HI R7, RZ, R23, R20 ;  /* 0x00000017ff072219 */ /* 0x000fe20000011614 */
[C---:B------:R-:W-:Y:S01]  /*5b40*/  IMAD R2, R26.reuse, R3, RZ ;  /* 0x000000031a027224 */ /* 0x040fe200078e02ff */
[----:B------:R-:W-:Y:S02]  /*5b50*/  SEL R5, R29, R18, !P0 ;  /* 0x000000121d057207 */ /* 0x000fe40004000000 */
[----:B------:R-:W-:Y:S01]  /*5b60*/  SEL R3, R31, R34, !P3 ;  /* 0x000000221f037207 */ /* 0x000fe20005800000 */
[----:B------:R-:W-:Y:S01]  /*5b70*/  IMAD R4, R26, R7, RZ ;  /* 0x000000071a047224 */ /* 0x000fe200078e02ff */
[C---:B------:R-:W-:Y:S01]  /*5b80*/  ISETP.GE.AND P0, PT, R5.reuse, R2, PT ;  /* 0x000000020500720c */ /* 0x040fe20003f06270 */
[----:B------:R-:W-:Y:S03]  /*5b90*/  IMAD.HI.U32 R6, R5, R22, RZ ;  /* 0x0000001605067227 */ /* 0x000fe600078e00ff */
[----:B------:R-:W-:Y:S01]  /*5ba0*/  ISETP.GE.OR P0, PT, R3, R4, P0 ;  /* 0x000000040300720c */ /* 0x000fe20000706670 */
[----:B------:R-:W-:Y:S01]  /*5bb0*/  IMAD.MOV R4, RZ, RZ, -R3 ;  /* 0x000000ffff047224 */ /* 0x000fe200078e0a03 */
[-C--:B------:R-:W-:Y:S03]  /*5bc0*/  SHF.R.U32.HI R6, RZ, R23.reuse, R6 ;  /* 0x00000017ff067219 */ /* 0x080fe60000011606 */
[----:B------:R-:W-:Y:S01]  /*5bd0*/  IMAD R31, R28, R4, R31 ;  /* 0x000000041c1f7224 */ /* 0x000fe200078e021f */
[----:B------:R-:W-:Y:S05]  /*5be0*/  SEL R15, R5, R6, !P2 ;  /* 0x00000006050f7207 */ /* 0x000fea0005000000 */
[----:B------:R-:W-:Y:S02]  /*5bf0*/  IMAD.MOV R6, RZ, RZ, -R15 ;  /* 0x000000ffff067224 */ /* 0x000fe400078e0a0f */
[C---:B------:R-:W-:Y:S04]  /*5c00*/  @!P0 IMAD.HI.U32 R2, R3.reuse, R22, RZ ;  /* 0x0000001603028227 */ /* 0x040fe800078e00ff */
[----:B------:R-:W-:Y:S01]  /*5c10*/  IMAD R6, R26, R6, R5 ;  /* 0x000000061a067224 */ /* 0x000fe200078e0205 */
[----:B------:R-:W-:Y:S04]  /*5c20*/  @!P0 SHF.R.U32.HI R2, RZ, R23, R2 ;  /* 0x00000017ff028219 */ /* 0x000fe80000011602 */
[----:B------:R-:W-:Y:S02]  /*5c30*/  @!P0 SEL R0, R3, R2, !P2 ;  /* 0x0000000203008207 */ /* 0x000fe40005000000 */
[----:B------:R-:W-:Y:S02]  /*5c40*/  IADD3 R2, PT, PT, -R5, RZ, RZ ;  /* 0x000000ff05027210 */ /* 0x000fe40007ffe1ff */
[----:B------:R-:W-:Y:S01]  /*5c50*/  @!P0 IADD3 R8, PT, PT, R15, -R0, RZ ;  /* 0x800000000f088210 */ /* 0x000fe20007ffe0ff */
[----:B------:R-:W-:Y:S02]  /*5c60*/  @!P0 IMAD R0, R7, R6, R0 ;  /* 0x0000000607008224 */ /* 0x000fe400078e0200 */
[----:B------:R-:W-:Y:S02]  /*5c70*/  IMAD R29, R24, R2, R29 ;  /* 0x00000002181d7224 */ /* 0x000fe400078e021d */
[----:B------:R-:W-:Y:S02]  /*5c80*/  @!P0 IMAD R5, R8, R26, R3 ;  /* 0x0000001a08058224 */ /* 0x000fe400078e0203 */
[----:B------:R-:W-:Y:S04]  /*5c90*/  @!P0 IMAD.MOV.U32 R3, RZ, RZ, R0 ;  /* 0x000000ffff038224 */ /* 0x000fe800078e0000 */
[----:B------:R-:W-:Y:S02]  /*5ca0*/  IMAD R31, R3, R28, R31 ;  /* 0x0000001c031f7224 */ /* 0x000fe400078e021f */
[----:B------:R-:W-:Y:S07]  /*5cb0*/  IMAD R29, R5, R24, R29 ;  /* 0x00000018051d7224 */ /* 0x000fee00078e021d */
.L_x_90:
[----:B-1----:R-:W-:Y:S01]  /*5cc0*/  @!P1 ISETP.NE.AND P0, PT, R10, 0x1, PT ;  /* 0x000000010a00980c */ /* 0x002fe20003f05270 */
[----:B------:R-:W-:Y:S01]  /*5cd0*/  @!P1 IMAD.HI.U32 R3, R29, R11, RZ ;  /* 0x0000000b1d039227 */ /* 0x000fe200078e00ff */
[----:B------:R-:W-:Y:S01]  /*5ce0*/  R2UR UR41, R16 ;  /* 0x00000000102972ca */ /* 0x000fe200000e0000 */
[----:B------:R-:W-:Y:S01]  /*5cf0*/  BSSY.RECONVERGENT B6, `(.L_x_91) ;  /* 0x000002f000067945 */ /* 0x000fe20003800200 */
[----:B------:R-:W-:Y:S01]  /*5d00*/  @!P1 ISETP.NE.AND P2, PT, R9, 0x1, PT ;  /* 0x000000010900980c */ /* 0x000fe20003f45270 */
[----:B------:R-:W-:Y:S01]  /*5d10*/  @!P1 IMAD.HI.U32 R0, R31, R12, RZ ;  /* 0x0000000c1f009227 */ /* 0x000fe200078e00ff */
[----:B------:R-:W-:Y:S02]  /*5d20*/  @!P1 SHF.R.U32.HI R2, RZ, R14, R3 ;  /* 0x0000000eff029219 */ /* 0x000fe40000011603 */
[----:B------:R-:W-:Y:S02]  /*5d30*/  @P4 SHF.R.U32.HI R36, RZ, 0x10, R37 ;  /* 0x00000010ff244819 */ /* 0x000fe40000011625 */
[----:B------:R-:W-:Y:S02]  /*5d40*/  @!P1 SEL R2, R29, R2, !P0 ;  /* 0x000000021d029207 */ /* 0x000fe40004000000 */
[----:B------:R-:W-:Y:S02]  /*5d50*/  @!P1 SHF.R.U32.HI R0, RZ, R13, R0 ;  /* 0x0000000dff009219 */ /* 0x000fe40000011600 */
[----:B------:R-:W-:Y:S01]  /*5d60*/  LOP3.LUT P0, RZ, R74, 0x1b0, RZ, 0xc0, !PT ;  /* 0x000001b04aff7812 */ /* 0x000fe2000780c0ff */
[----:B------:R-:W-:Y:S01]  /*5d70*/  USHF.L.U32 UR41, UR41, 0x7, URZ ;  /* 0x0000000729297899 */ /* 0x000fe200080006ff */
[----:B------:R-:W-:Y:S02]  /*5d80*/  @!P1 SEL R3, R31, R0, !P2 ;  /* 0x000000001f039207 */ /* 0x000fe40005000000 */
[----:B------:R-:W-:Y:S03]  /*5d90*/  @P4 R2UR UR51, R36 ;  /* 0x00000000243342ca */ /* 0x000fe600000e0000 */
[----:B------:R-:W-:Y:S02]  /*5da0*/  @!P1 IMAD.IADD R0, R2, 0x1, -R3 ;  /* 0x0000000102009824 */ /* 0x000fe400078e0a03 */
[----:B------:R-:W-:Y:S02]  /*5db0*/  @!P1 IMAD.IADD R2, R3, 0x1, -R2 ;  /* 0x0000000103029824 */ /* 0x000fe400078e0a02 */
[----:B------:R-:W-:Y:S02]  /*5dc0*/  @!P1 IMAD R31, R0, R9, R31 ;  /* 0x00000009001f9224 */ /* 0x000fe400078e021f */
[----:B------:R-:W-:Y:S01]  /*5dd0*/  @!P1 IMAD R29, R2, R10, R29 ;  /* 0x0000000a021d9224 */ /* 0x000fe200078e021d */
[----:B------:R-:W-:Y:S06]  /*5de0*/  @!P0 BRA `(.L_x_92) ;  /* 0x00000000007c8947 */ /* 0x000fec0003800000 */
[----:B------:R-:W1:Y:S01]  /*5df0*/  LDCU.64 UR8, c[0x4][0x80] ;  /* 0x01001000ff0877ac */ /* 0x000e620008000a00 */
[----:B------:R-:W-:Y:S01]  /*5e00*/  MOV R2, 0x0 ;  /* 0x0000000000027802 */ /* 0x000fe20000000f00 */
[----:B------:R-:W-:Y:S02]  /*5e10*/  HFMA2 R12, -RZ, RZ, 0, 5.9604644775390625e-08 ;  /* 0x00000001ff0c7431 */ /* 0x000fe400000001ff */
[----:B------:R-:W-:Y:S01]  /*5e20*/  IMAD.MOV.U32 R8, RZ, RZ, 0x70 ;  /* 0x00000070ff087424 */ /* 0x000fe200078e00ff */
[----:B------:R2:W3:Y:S01]  /*5e30*/  LDC.64 R14, c[0x4][R2] ;  /* 0x01000000020e7b82 */ /* 0x0004e20000000a00 */
[----:B------:R-:W4:Y:S01]  /*5e40*/  LDCU.64 UR6, c[0x4][0x88] ;  /* 0x01001100ff0677ac */ /* 0x000f220008000a00 */
[----:B------:R-:W-:Y:S01]  /*5e50*/  IMAD.MOV.U32 R13, RZ, RZ, RZ ;  /* 0x000000ffff0d7224 */ /* 0x000fe200078e00ff */
[----:B------:R-:W2:Y:S01]  /*5e60*/  LDCU.64 UR4, c[0x4][0x8] ;  /* 0x01000100ff0477ac */ /* 0x000ea20008000a00 */
[----:B-1----:R-:W-:Y:S01]  /*5e70*/  MOV R5, UR9 ;  /* 0x0000000900057c02 */ /* 0x002fe20008000f00 */
[----:B------:R-:W-:Y:S01]  /*5e80*/  IMAD.U32 R4, RZ, RZ, UR8 ;  /* 0x00000008ff047e24 */ /* 0x000fe2000f8e00ff */
[----:B----4-:R-:W-:Y:S01]  /*5e90*/  MOV R7, UR7 ;  /* 0x0000000700077c02 */ /* 0x010fe20008000f00 */
[----:B------:R-:W-:Y:S01]  /*5ea0*/  IMAD.U32 R6, RZ, RZ, UR6 ;  /* 0x00000006ff067e24 */ /* 0x000fe2000f8e00ff */
[----:B--2---:R-:W-:Y:S01]  /*5eb0*/  MOV R11, UR5 ;  /* 0x00000005000b7c02 */ /* 0x004fe20008000f00 */
[----:B------:R-:W-:Y:S02]  /*5ec0*/  IMAD.U32 R10, RZ, RZ, UR4 ;  /* 0x00000004ff0a7e24 */ /* 0x000fe4000f8e00ff */
[----:B------:R-:W-:Y:S07]  /*5ed0*/  LEPC R20, `(.L_x_93) ;  /* 0x000000001014794e */ /* 0x000fee0000000000 */
[----:B---3-5:R-:W-:Y:S05]  /*5ee0*/  CALL.ABS.NOINC R14 ;  /* 0x000000000e007343 */ /* 0x028fea0003c00000 */
.L_x_93:
[----:B------:R-:W1:Y:S01]  /*5ef0*/  LDCU.64 UR8, c[0x4][0x80] ;  /* 0x01001000ff0877ac */ /* 0x000e620008000a00 */
[----:B------:R-:W2:Y:S01]  /*5f00*/  LDC.64 R2, c[0x4][R2] ;  /* 0x0100000002027b82 */ /* 0x000ea20000000a00 */
[----:B------:R-:W-:Y:S02]  /*5f10*/  HFMA2 R12, -RZ, RZ, 0, 5.9604644775390625e-08 ;  /* 0x00000001ff0c7431 */ /* 0x000fe400000001ff */
[----:B------:R-:W-:Y:S02]  /*5f20*/  IMAD.MOV.U32 R8, RZ, RZ, 0x70 ;  /* 0x00000070ff087424 */ /* 0x000fe400078e00ff */
[----:B------:R-:W-:Y:S01]  /*5f30*/  IMAD.MOV.U32 R13, RZ, RZ, RZ ;  /* 0x000000ffff0d7224 */ /* 0x000fe200078e00ff */
[----:B------:R-:W3:Y:S01]  /*5f40*/  LDCU.64 UR6, c[0x4][0x88] ;  /* 0x01001100ff0677ac */ /* 0x000ee20008000a00 */
[----:B------:R-:W4:Y:S01]  /*5f50*/  LDCU.64 UR4, c[0x4][0x8] ;  /* 0x01000100ff0477ac */ /* 0x000f220008000a00 */
[----:B-1----:R-:W-:Y:S02]  /*5f60*/  MOV R4, UR8 ;  /* 0x0000000800047c02 */ /* 0x002fe40008000f00 */
[----:B------:R-:W-:Y:S02]  /*5f70*/  MOV R5, UR9 ;  /* 0x0000000900057c02 */ /* 0x000fe40008000f00 */
[----:B---3--:R-:W-:Y:S01]  /*5f80*/  MOV R7, UR7 ;  /* 0x0000000700077c02 */ /* 0x008fe20008000f00 */
[----:B------:R-:W-:Y:S01]  /*5f90*/  IMAD.U32 R6, RZ, RZ, UR6 ;  /* 0x00000006ff067e24 */ /* 0x000fe2000f8e00ff */
[----:B----4-:R-:W-:Y:S01]  /*5fa0*/  MOV R11, UR5 ;  /* 0x00000005000b7c02 */ /* 0x010fe20008000f00 */
[----:B------:R-:W-:Y:S02]  /*5fb0*/  IMAD.U32 R10, RZ, RZ, UR4 ;  /* 0x00000004ff0a7e24 */ /* 0x000fe4000f8e00ff */
[----:B------:R-:W-:Y:S07]  /*5fc0*/  LEPC R20, `(.L_x_92) ;  /* 0x000000001014794e */ /* 0x000fee0000000000 */
[----:B--2---:R-:W-:Y:S05]  /*5fd0*/  CALL.ABS.NOINC R2 ;  /* 0x0000000002007343 */ /* 0x004fea0003c00000 */
.L_x_92:
[----:B------:R-:W-:Y:S05]  /*5fe0*/  BSYNC.RECONVERGENT B6 ;  /* 0x0000000000067941 */ /* 0x000fea0003800200 */
.L_x_91:
[----:B------:R-:W-:Y:S01]  /*5ff0*/  ISETP.NE.U32.AND P4, PT, R54, RZ, PT ;  /* 0x000000ff3600720c */ /* 0x000fe20003f85070 */
[----:B------:R-:W-:Y:S01]  /*6000*/  UISETP.NE.AND UP2, UPT, UR53, URZ, UPT ;  /* 0x000000ff3500728c */ /* 0x000fe2000bf45270 */
[----:B------:R-:W-:Y:S01]  /*6010*/  ISETP.NE.U32.AND P2, PT, RZ, UR36, PT ;  /* 0x00000024ff007c0c */ /* 0x000fe2000bf45070 */
[----:B------:R-:W-:Y:S01]  /*6020*/  UISETP.NE.U32.AND UP1, UPT, UR38, URZ, UPT ;  /* 0x000000ff2600728c */ /* 0x000fe2000bf25070 */
[----:B------:R-:W-:Y:S01]  /*6030*/  ISETP.NE.AND.EX P4, PT, R55, RZ, PT, P4 ;  /* 0x000000ff3700720c */ /* 0x000fe20003f85340 */
[----:B------:R-:W-:Y:S01]  /*6040*/  UPLOP3.LUT UP0, UPT, UPT, UPT, UPT, 0x40, 0x4 ;  /* 0x000000000004789c */ /* 0x000fe20003f0e870 */
[----:B------:R-:W-:Y:S01]  /*6050*/  ISETP.NE.AND.EX P2, PT, RZ, UR37, PT, P2 ;  /* 0x00000025ff007c0c */ /* 0x000fe2000bf45320 */
[----:B------:R-:W-:Y:S01]  /*6060*/  UISETP.NE.AND.EX UP1, UPT, UR39, URZ, UPT, UP1 ;  /* 0x000000ff2700728c */ /* 0x000fe2000bf25310 */
[----:B------:R-:W-:Y:S04]  /*6070*/  PLOP3.LUT P1, PT, PT, PT, UP2, 0x80, 0x8 ;  /* 0x000000000008781c */ /* 0x000fe80003f2f028 */
[----:B------:R-:W-:Y:S06]  /*6080*/  @UP2 UPLOP3.LUT UP0, UPT, UPT, UPT, UP1, 0x80, 0x8 ;  /* 0x000000000008289c */ /* 0x000fec0003f0f010 */
[----:B------:R-:W-:Y:S01]  /*6090*/  PLOP3.LUT P0, PT, PT, PT, UP0, 0x80, 0x8 ;  /* 0x000000000008781c */ /* 0x000fe20003f0f008 */
[----:B------:R-:W-:Y:S01]  /*60a0*/  @!UPT UIADD3 URZ, UPT, UPT, URZ, URZ, URZ ;  /* 0x000000fffffff290 */ /* 0x000fe2000fffe0ff */
[----:B------:R-:W-:Y:S11]  /*60b0*/  BRA.U !UP1, `(.L_x_94) ;  /* 0x0000000109387547 */ /* 0x000ff6000b800000 */
[----:B------:R-:W-:Y:S01]  /*60c0*/  UISETP.NE.U32.AND UP0, UPT, UR36, URZ, UPT ;  /* 0x000000ff2400728c */ /* 0x000fe2000bf05070 */
[----:B------:R-:W-:Y:S02]  /*60d0*/  HFMA2 R0, -RZ, RZ, 0, 5.9604644775390625e-08 ;  /* 0x00000001ff007431 */ /* 0x000fe400000001ff */
[----:B------:R-:W-:Y:S01]  /*60e0*/  IMAD.MOV.U32 R63, RZ, RZ, 0x1 ;  /* 0x00000001ff3f7424 */ /* 0x000fe200078e00ff */
[----:B------:R-:W-:Y:S06]  /*60f0*/  UISETP.NE.AND.EX UP0, UPT, UR37, URZ, UPT, UP0 ;  /* 0x000000ff2500728c */ /* 0x000fec000bf05300 */
[----:B------:R-:W-:Y:S05]  /*6100*/  PLOP3.LUT P3, PT, PT, PT, UP0, 0x80, 0x8 ;  /* 0x000000000008781c */ /* 0x000fea0003f6f008 */
[----:B------:R-:W1:Y:S01]  /*6110*/  @UP0 LDCU.64 UR6, c[0x0][0x888] ;  /* 0x00011100ff0607ac */ /* 0x000e620008000a00 */
[----:B------:R-:W-:Y:S07]  /*6120*/  @UP0 UIMAD UR4, UR57, UR38, URZ ;  /* 0x00000026390402a4 */ /* 0x000fee000f8e02ff */
[----:B------:R-:W-:Y:S01]  /*6130*/  @!P3 PRMT R63, R0, 0x7610, R63 ;  /* 0x00007610003fb816 */ /* 0x000fe2000000003f */
[----:B-1----:R-:W-:Y:S03]  /*6140*/  @UP0 UIMAD.WIDE UR6, UR4, 0x4, UR6 ;  /* 0x00000004040608a5 */ /* 0x002fe6000f8e0206 */
[----:B------:R-:W1:Y:S03]  /*6150*/  @!UP0 LDCU UR4, c[0x0][0x880] ;  /* 0x00011000ff0487ac */ /* 0x000e660008000800 */
[----:B------:R-:W-:Y:S01]  /*6160*/  IMAD.U32 R2, RZ, RZ, UR6 ;  /* 0x00000006ff027e24 */ /* 0x000fe2000f8e00ff */
[----:B------:R-:W-:Y:S05]  /*6170*/  MOV R3, UR7 ;  /* 0x0000000700037c02 */ /* 0x000fea0008000f00 */
[----:B-----5:R2:W5:Y:S02]  /*6180*/  @P3 LDG.E R35, desc[UR48][R2.64] ;  /* 0x0000003002233981 */ /* 0x020564000c1e1900 */
[----:B-12---:R-:W-:Y:S02]  /*6190*/  @!P3 IMAD.U32 R35, RZ, RZ, UR4 ;  /* 0x00000004ff23be24 */ /* 0x006fe4000f8e00ff */
.L_x_94:
[----:B------:R-:W-:Y:S05]  /*61a0*/  @!P4 BRA `(.L_x_95) ;  /* 0x000000000020c947 */ /* 0x000fea0003800000 */
[----:B------:R-:W-:Y:S04]  /*61b0*/  ISETP.NE.U32.AND P3, PT, R52, RZ, PT ;  /* 0x000000ff3400720c */ /* 0x000fe80003f65070 */
[----:B------:R-:W-:Y:S11]  /*61c0*/  ISETP.NE.AND.EX P3, PT, R53, RZ, PT, P3 ;  /* 0x000000ff3500720c */ /* 0x000ff60003f65330 */
[----:B------:R-:W-:Y:S02]  /*61d0*/  @!UPT UIADD3 URZ, UPT, UPT, URZ, URZ, URZ ;  /* 0x000000fffffff290 */ /* 0x000fe4000fffe0ff */
[----:B------:R-:W1:Y:S01]  /*61e0*/  @P3 LDC.64 R2, c[0x0][0x8a8] ;  /* 0x00022a00ff023b82 */ /* 0x000e620000000a00 */
[----:B------:R-:W-:Y:S04]  /*61f0*/  @P3 IMAD R0, R54, UR57, RZ ;  /* 0x0000003936003c24 */ /* 0x000fe8000f8e02ff */
[----:B-1----:R-:W-:Y:S05]  /*6200*/  @P3 IMAD.WIDE R2, R0, 0x4, R2 ;  /* 0x0000000400023825 */ /* 0x002fea00078e0202 */
[----:B-----5:R1:W5:Y:S02]  /*6210*/  @P3 LDG.E R33, desc[UR48][R2.64] ;  /* 0x0000003002213981 */ /* 0x020364000c1e1900 */
[----:B-1----:R-:W2:Y:S02]  /*6220*/  @!P3 LDC R33, c[0x0][0x8a0] ;  /* 0x00022800ff21bb82 */ /* 0x002ea40000000800 */
.L_x_95:
[----:B-----5:R-:W-:Y:S01]  /*6230*/  FSETP.NEU.AND P3, PT, R35, RZ, PT ;  /* 0x000000ff2300720b */ /* 0x020fe20003f6d000 */
[----:B------:R-:W-:Y:S01]  /*6240*/  IMAD.SHL.U32 R79, R19, 0x40, RZ ;  /* 0x00000040134f7824 */ /* 0x000fe200078e00ff */
[----:B------:R-:W-:Y:S01]  /*6250*/  SEL R3, RZ, 0xffffffff, P2 ;  /* 0xffffffffff037807 */ /* 0x000fe20001000000 */
[----:B------:R-:W-:Y:S01]  /*6260*/  IMAD.SHL.U32 R86, R71, 0x2, RZ ;  /* 0x0000000247567824 */ /* 0x000fe200078e00ff */
[----:B------:R-:W-:Y:S01]  /*6270*/  @P1 LOP3.LUT P2, RZ, R63, 0xff, RZ, 0xc0, !PT ;  /* 0x000000ff3fff1812 */ /* 0x000fe2000784c0ff */
[----:B------:R-:W-:Y:S01]  /*6280*/  IMAD.HI.U32 R5, R79, R61, RZ ;  /* 0x0000003d4f057227 */ /* 0x000fe200078e00ff */
[----:B------:R-:W-:Y:S01]  /*6290*/  @P1 SEL R2, RZ, 0xffffffff, P3 ;  /* 0xffffffffff021807 */ /* 0x000fe20001800000 */
[----:B------:R-:W-:Y:S01]  /*62a0*/  BSSY B1, `(.L_x_96) ;  /* 0x0000039000017945 */ /* 0x000fe20003800000 */
[----:B------:R-:W-:Y:S01]  /*62b0*/  LOP3.LUT R70, R70, 0x1, RZ, 0x3c, !PT ;  /* 0x0000000146467812 */ /* 0x000fe200078e3cff */
[----:B------:R-:W-:Y:S01]  /*62c0*/  VIADD R84, R86, UR50 ;  /* 0x0000003256547c36 */ /* 0x000fe20008000000 */
[----:B------:R-:W-:Y:S01]  /*62d0*/  @P0 SEL R2, R3, R2, !P2 ;  /* 0x0000000203020207 */ /* 0x000fe20005000000 */
[----:B------:R-:W-:Y:S01]  /*62e0*/  IMAD.MOV.U32 R85, RZ, RZ, 0x1 ;  /* 0x00000001ff557424 */ /* 0x000fe200078e00ff */
[----:B------:R-:W-:Y:S01]  /*62f0*/  LEA R83, R30, UR50, 0x3 ;  /* 0x000000321e537c11 */ /* 0x000fe2000f8e18ff */
[----:B------:R-:W-:Y:S01]  /*6300*/  IMAD.IADD R34, R32, 0x1, R17 ;  /* 0x0000000120227824 */ /* 0x000fe200078e0211 */
[----:B------:R-:W-:Y:S01]  /*6310*/  @P1 LOP3.LUT R2, R2, 0x1, RZ, 0xc0, !PT ;  /* 0x0000000102021812 */ /* 0x000fe200078ec0ff */
[----:B------:R-:W-:Y:S01]  /*6320*/  IMAD.MOV.U32 R39, RZ, RZ, RZ ;  /* 0x000000ffff277224 */ /* 0x000fe200078e00ff */
[----:B------:R-:W-:Y:S02]  /*6330*/  SHF.L.U32 R0, R69, 0x1f, RZ ;  /* 0x0000001f45007819 */ /* 0x000fe400000006ff */
[----:B------:R-:W-:Y:S02]  /*6340*/  CS2R R50, SRZ ;  /* 0x0000000000327805 */ /* 0x000fe4000001ff00 */
[----:B------:R-:W-:Y:S02]  /*6350*/  ISETP.NE.U32.OR P5, PT, R2, 0x1, !P1 ;  /* 0x000000010200780c */ /* 0x000fe40004fa5470 */
[----:B------:R-:W-:Y:S02]  /*6360*/  CS2R R48, SRZ ;  /* 0x0000000000307805 */ /* 0x000fe4000001ff00 */
[----:B------:R-:W-:Y:S02]  /*6370*/  ISETP.NE.AND P2, PT, R60, 0x1, PT ;  /* 0x000000013c00780c */ /* 0x000fe40003f45270 */
[----:B------:R-:W-:Y:S02]  /*6380*/  CS2R R42, SRZ ;  /* 0x00000000002a7805 */ /* 0x000fe4000001ff00 */
[----:B------:R-:W-:Y:S02]  /*6390*/  SHF.R.U32.HI R2, RZ, R58, R5 ;  /* 0x0000003aff027219 */ /* 0x000fe40000011605 */
[----:B------:R-:W-:Y:S02]  /*63a0*/  CS2R R40, SRZ ;  /* 0x0000000000287805 */ /* 0x000fe4000001ff00 */
[----:B------:R-:W-:Y:S01]  /*63b0*/  ISETP.NE.AND P4, PT, R59, 0x1, PT ;  /* 0x000000013b00780c */ /* 0x000fe20003f85270 */
[----:B------:R-:W-:Y:S01]  /*63c0*/  IMAD.IADD R82, R75, 0x1, R84 ;  /* 0x000000014b527824 */ /* 0x000fe200078e0254 */
[----:B------:R-:W-:Y:S02]  /*63d0*/  SEL R77, R79, R2, !P2 ;  /* 0x000000024f4d7207 */ /* 0x000fe40005000000 */
[----:B------:R-:W-:Y:S02]  /*63e0*/  PLOP3.LUT P2, PT, PT, PT, UP1, 0x80, 0x8 ;  /* 0x000000000008781c */ /* 0x000fe40003f4f018 */
[----:B------:R-:W-:Y:S01]  /*63f0*/  SEL R2, RZ, 0xffffffff, P3 ;  /* 0xffffffffff027807 */ /* 0x000fe20001800000 */
[----:B------:R-:W-:Y:S01]  /*6400*/  IMAD.HI.U32 R78, R77, UR46, RZ ;  /* 0x0000002e4d4e7c27 */ /* 0x000fe2000f8e00ff */
[----:B------:R-:W-:Y:S02]  /*6410*/  @P5 SHF.L.U32 R6, R70, 0x1f, RZ ;  /* 0x0000001f46065819 */ /* 0x000fe400000006ff */
[----:B------:R-:W-:Y:S02]  /*6420*/  LOP3.LUT P3, R80, R63, 0xff, RZ, 0xc0, !PT ;  /* 0x000000ff3f507812 */ /* 0x000fe4000786c0ff */
[----:B------:R-:W1:Y:S01]  /*6430*/  @P5 SYNCS.PHASECHK.TRANS64.TRYWAIT P1, [UR50+0x110], R6 ;  /* 0x00011006ff0055a7 */ /* 0x000e620008021132 */
[----:B------:R-:W-:Y:S02]  /*6440*/  SHF.R.U32.HI R78, RZ, UR47, R78 ;  /* 0x0000002fff4e7c19 */ /* 0x000fe4000801164e */
[----:B------:R-:W-:Y:S02]  /*6450*/  P2R R81, PR, RZ, 0x20 ;  /* 0x00000020ff517803 */ /* 0x000fe40000000000 */
[----:B------:R-:W-:Y:S01]  /*6460*/  @P2 SEL R2, R3, R2, !P3 ;  /* 0x0000000203022207 */ /* 0x000fe20005800000 */
[----:B------:R-:W-:Y:S01]  /*6470*/  IMAD.MOV R3, RZ, RZ, -R77 ;  /* 0x000000ffff037224 */ /* 0x000fe200078e0a4d */
[----:B------:R-:W-:Y:S02]  /*6480*/  SEL R78, R77, R78, !P4 ;  /* 0x0000004e4d4e7207 */ /* 0x000fe40006000000 */
[----:B------:R-:W-:Y:S01]  /*6490*/  LOP3.LUT R2, R2, 0x1, RZ, 0xc0, !PT ;  /* 0x0000000102027812 */ /* 0x000fe200078ec0ff */
[----:B------:R-:W-:Y:S02]  /*64a0*/  IMAD R79, R60, R3, R79 ;  /* 0x000000033c4f7224 */ /* 0x000fe400078e024f */
[----:B------:R-:W-:Y:S01]  /*64b0*/  IMAD.MOV R4, RZ, RZ, -R78 ;  /* 0x000000ffff047224 */ /* 0x000fe200078e0a4e */
[----:B------:R-:W-:Y:S01]  /*64c0*/  ISETP.NE.U32.AND P2, PT, R2, 0x1, PT ;  /* 0x000000010200780c */ /* 0x000fe20003f45070 */
[----:B------:R3:W4:Y:S03]  /*64d0*/  SYNCS.PHASECHK.TRANS64.TRYWAIT P0, [R83+URZ+0x170], R0 ;  /* 0x00017000530075a7 */ /* 0x00072600080011ff */
[----:B------:R-:W-:Y:S01]  /*64e0*/  P2R R87, PR, RZ, 0x4 ;  /* 0x00000004ff577803 */ /* 0x000fe20000000000 */
[----:B------:R-:W-:Y:S01]  /*64f0*/  IMAD R77, R59, R4, R77 ;  /* 0x000000043b4d7224 */ /* 0x000fe200078e024d */
[----:B-1----:R-:W-:Y:S01]  /*6500*/  @P5 SEL R85, RZ, 0x1, !P1 ;  /* 0x00000001ff555807 */ /* 0x002fe20004800000 */
[----:B---3--:R-:W-:Y:S06]  /*6510*/  @!P5 BRA `(.L_x_97) ;  /* 0x000000000044d947 */ /* 0x008fec0003800000 */
[----:B------:R-:W-:Y:S01]  /*6520*/  IMAD.MOV.U32 R50, RZ, RZ, RZ ;  /* 0x000000ffff327224 */ /* 0x000fe200078e00ff */
[----:B------:R-:W-:Y:S01]  /*6530*/  ISETP.NE.AND P1, PT, R85, RZ, PT ;  /* 0x000000ff5500720c */ /* 0x000fe20003f25270 */
[----:B------:R-:W-:Y:S01]  /*6540*/  BSSY B0, `(.L_x_98) ;  /* 0x0000008000007945 */ /* 0x000fe20003800000 */
[----:B------:R-:W-:Y:S02]  /*6550*/  CS2R R42, SRZ ;  /* 0x00000000002a7805 */ /* 0x000fe4000001ff00 */
[----:B------:R-:W-:Y:S02]  /*6560*/  CS2R R40, SRZ ;  /* 0x0000000000287805 */ /* 0x000fe4000001ff00 */
[----:B------:R-:W-:Y:S07]  /*6570*/  CS2R R48, SRZ ;  /* 0x0000000000307805 */ /* 0x000fee000001ff00 */
[----:B------:R-:W-:Y:S05]  /*6580*/  @P1 BRA `(.L_x_99) ;  /* 0x00000000000c1947 */ /* 0x000fea0003800000 */
[----:B------:R-:W-:Y:S04]  /*6590*/  SHF.L.U32 R3, R70, 0x1f, RZ ;  /* 0x0000001f46037819 */ /* 0x000fe800000006ff */
[----:B------:R-:W1:Y:S02]  /*65a0*/  SYNCS.PHASECHK.TRANS64.TRYWAIT P1, [UR50+0x110], R3 ;  /* 0x00011003ff0075a7 */ /* 0x000e640008021132 */
[----:B-1----:R-:W-:Y:S05]  /*65b0*/  @!P1 BRA `(.L_x_100) ;  /* 0x0000003000789947 */ /* 0x002fea0003800000 */
.L_x_99:
[----:B------:R-:W-:Y:S05]  /*65c0*/  BSYNC B0 ;  /* 0x0000000000007941 */ /* 0x000fea0003800000 */
.L_x_98:
[----:B------:R-:W-:Y:S01]  /*65d0*/  ISETP.NE.AND P1, PT, R87, RZ, PT ;  /* 0x000000ff5700720c */ /* 0x000fe20003f25270 */
[----:B------:R-:W-:Y:S11]  /*65e0*/  HFMA2 R39, -RZ, RZ, 0, 5.9604644775390625e-08 ;  /* 0x00000001ff277431 */ /* 0x000ff600000001ff */
[----:B------:R-:W-:Y:S01]  /*65f0*/  @!UPT UIADD3 URZ, UPT, UPT, URZ, URZ, URZ ;  /* 0x000000fffffff290 */ /* 0x000fe2000fffe0ff */
[----:B------:R-:W-:Y:S05]  /*6600*/  @P1 WARPSYNC.ALL ;  /* 0x0000000000001948 */ /* 0x000fea0003800000 */
[----:B------:R3:W1:Y:S04]  /*6610*/  @P1 LDSM.16.M88.4 R40, [R86+UR50+0x200] ;  /* 0x000200325628183b */ /* 0x0006680008000200 */
[----:B------:R3:W1:Y:S02]  /*6620*/  @P1 LDSM.16.M88.4 R48, [R82+0x200] ;  /* 0x000200005230183b */ /* 0x0006640000000200 */
.L_x_97:
[----:B------:R-:W-:Y:S05]  /*6630*/  BSYNC B1 ;  /* 0x0000000000017941 */ /* 0x000fea0003800000 */
.L_x_96:
[----:B-1----:R-:W-:Y:S04]  /*6640*/  SHF.R.U32.HI R2, RZ, 0x15, R34 ;  /* 0x00000015ff027819 */ /* 0x002fe80000011622 */
[----:B------:R-:W-:Y:S01]  /*6650*/  LOP3.LUT P1, RZ, R2, 0x3, R73, 0x48, !PT ;  /* 0x0000000302ff7812 */ /* 0x000fe20007824849 */
[----:B------:R-:W-:Y:S01]  /*6660*/  @!UPT UIADD3 URZ, UPT, UPT, URZ, URZ, URZ ;  /* 0x000000fffffff290 */ /* 0x000fe2000fffe0ff */
[----:B----4-:R-:W-:Y:S11]  /*6670*/  @P0 BRA `(.L_x_101) ;  /* 0x0000000000080947 */ /* 0x010ff60003800000 */
[----:B------:R-:W1:Y:S02]  /*6680*/  SYNCS.PHASECHK.TRANS64.TRYWAIT P0, [R83+URZ+0x170], R0 ;  /* 0x00017000530075a7 */ /* 0x000e6400080011ff */
[----:B-1----:R-:W-:Y:S05]  /*6690*/  @!P0 BRA `(.L_x_102) ;  /* 0x0000003000588947 */ /* 0x002fea0003800000 */
.L_x_101:
[----:B------:R-:W-:Y:S05]  /*66a0*/  @!P1 BRA `(.L_x_103) ;  /* 0x0000000000409947 */ /* 0x000fea0003800000 */
[----:B------:R-:W4:Y:S01]  /*66b0*/  LDCU.64 UR8, c[0x4][0x70] ;  /* 0x01000e00ff0877ac */ /* 0x000f220008000a00 */
[----:B------:R-:W-:Y:S01]  /*66c0*/  MOV R3, 0x0 ;  /* 0x0000000000037802 */ /* 0x000fe20000000f00 */
[----:B------:R-:W-:Y:S02]  /*66d0*/  HFMA2 R12, -RZ, RZ, 0, 5.9604644775390625e-08 ;  /* 0x00000001ff0c7431 */ /* 0x000fe400000001ff */
[----:B------:R-:W-:Y:S02]  /*66e0*/  IMAD.MOV.U32 R8, RZ, RZ, 0x192 ;  /* 0x00000192ff087424 */ /* 0x000fe400078e00ff */
[----:B------:R-:W-:Y:S01]  /*66f0*/  IMAD.MOV.U32 R13, RZ, RZ, RZ ;  /* 0x000000ffff0d7224 */ /* 0x000fe200078e00ff */
[----:B------:R-:W5:Y:S01]  /*6700*/  LDCU.64 UR6, c[0x4][0x78] ;  /* 0x01000f00ff0677ac */ /* 0x000f620008000a00 */
[----:B------:R-:W1:Y:S01]  /*6710*/  LDC.64 R2, c[0x4][R3] ;  /* 0x0100000003027b82 */ /* 0x000e620000000a00 */
[----:B------:R-:W2:Y:S01]  /*6720*/  LDCU.64 UR4, c[0x4][0x10] ;  /* 0x01000200ff0477ac */ /* 0x000ea20008000a00 */
[----:B----4-:R-:W-:Y:S01]  /*6730*/  MOV R5, UR9 ;  /* 0x0000000900057c02 */ /* 0x010fe20008000f00 */
[----:B------:R-:W-:Y:S01]  /*6740*/  IMAD.U32 R4, RZ, RZ, UR8 ;  /* 0x00000008ff047e24 */ /* 0x000fe2000f8e00ff */
[----:B-----5:R-:W-:Y:S01]  /*6750*/  MOV R7, UR7 ;  /* 0x0000000700077c02 */ /* 0x020fe20008000f00 */
[----:B------:R-:W-:Y:S01]  /*6760*/  IMAD.U32 R6, RZ, RZ, UR6 ;  /* 0x00000006ff067e24 */ /* 0x000fe2000f8e00ff */
[----:B--2---:R-:W-:Y:S01]  /*6770*/  MOV R11, UR5 ;  /* 0x00000005000b7c02 */ /* 0x004fe20008000f00 */
[----:B------:R-:W-:Y:S02]  /*6780*/  IMAD.U32 R10, RZ, RZ, UR4 ;  /* 0x00000004ff0a7e24 */ /* 0x000fe4000f8e00ff */
[----:B------:R-:W-:Y:S07]  /*6790*/  LEPC R20, `(.L_x_103) ;  /* 0x000000001014794e */ /* 0x000fee0000000000 */
[----:B-1-3--:R-:W-:Y:S05]  /*67a0*/  CALL.ABS.NOINC R2 ;  /* 0x0000000002007343 */ /* 0x00afea0003c00000 */
.L_x_103:
[----:B------:R-:W-:Y:S01]  /*67b0*/  SHF.L.U32 R20, R40, 0x10, RZ ;  /* 0x0000001028147819 */ /* 0x000fe200000006ff */
[----:B------:R-:W-:Y:S05]  /*67c0*/  WARPSYNC.ALL ;  /* 0x0000000000007948 */ /* 0x000fea0003800000 */
[----:B------:R-:W-:Y:S01]  /*67d0*/  R2UR UR4, R34 ;  /* 0x00000000220472ca */ /* 0x000fe200000e0000 */
[----:B------:R-:W-:Y:S01]  /*67e0*/  BSSY.RECONVERGENT B0, `(.L_x_104) ;  /* 0x0000050000007945 */ /* 0x000fe20003800200 */
[----:B------:R-:W-:Y:S02]  /*67f0*/  LOP3.LUT R21, R40, 0xffff0000, RZ, 0xc0, !PT ;  /* 0xffff000028157812 */ /* 0x000fe400078ec0ff */
[C---:B------:R-:W-:Y:S02]  /*6800*/  SHF.L.U32 R36, R41.reuse, 0x10, RZ ;  /* 0x0000001029247819 */ /* 0x040fe400000006ff */
[----:B------:R-:W-:Y:S02]  /*6810*/  LOP3.LUT R38, R41, 0xffff0000, RZ, 0xc0, !PT ;  /* 0xffff000029267812 */ /* 0x000fe400078ec0ff */
[----:B------:R-:W-:Y:S02]  /*6820*/  SHF.L.U32 R37, R49, 0x10, RZ ;  /* 0x0000001031257819 */ /* 0x000fe400000006ff */
[----:B------:R-:W-:Y:S03]  /*6830*/  ISETP.NE.AND P0, PT, R72, RZ, PT ;  /* 0x000000ff4800720c */ /* 0x000fe60003f05270 */
[----:B------:R-:W1:Y:S02]  /*6840*/  LDTM.16dp256bit.x4 R4, tmem[UR4] ;  /* 0x00000004000479ee */ /* 0x000e640008120000 */
[C---:B-12---:R-:W-:Y:S01]  /*6850*/  FMUL R0, R33.reuse, R4 ;  /* 0x0000000421007220 */ /* 0x046fe20000400000 */
[C---:B------:R-:W-:Y:S01]  /*6860*/  FMUL R2, R33.reuse, R5 ;  /* 0x0000000521027220 */ /* 0x040fe20000400000 */
[C---:B------:R-:W-:Y:S01]  /*6870*/  FMUL R3, R33.reuse, R6 ;  /* 0x0000000621037220 */ /* 0x040fe20000400000 */
[----:B------:R-:W-:Y:S01]  /*6880*/  FMUL R7, R33, R7 ;  /* 0x0000000721077220 */ /* 0x000fe20000400000 */
[C---:B------:R-:W-:Y:S01]  /*6890*/  FFMA R0, R35.reuse, R20, R0 ;  /* 0x0000001423007223 */ /* 0x040fe20000000000 */
[C---:B------:R-:W-:Y:S01]  /*68a0*/  SHF.L.U32 R20, R42.reuse, 0x10, RZ ;  /* 0x000000102a147819 */ /* 0x040fe200000006ff */
[----:B------:R-:W-:Y:S01]  /*68b0*/  FFMA R2, R35, R21, R2 ;  /* 0x0000001523027223 */ /* 0x000fe20000000002 */
[----:B------:R-:W-:Y:S01]  /*68c0*/  SHF.L.U32 R21, R43, 0x10, RZ ;  /* 0x000000102b157819 */ /* 0x000fe200000006ff */
[----:B------:R-:W-:Y:S01]  /*68d0*/  FFMA R3, R35, R36, R3 ;  /* 0x0000002423037223 */ /* 0x000fe20000000003 */
[----:B------:R-:W-:Y:S01]  /*68e0*/  LOP3.LUT R36, R42, 0xffff0000, RZ, 0xc0, !PT ;  /* 0xffff00002a247812 */ /* 0x000fe200078ec0ff */
[C---:B------:R-:W-:Y:S01]  /*68f0*/  FMUL R4, R33.reuse, R8 ;  /* 0x0000000821047220 */ /* 0x040fe20000400000 */
[----:B------:R-:W-:Y:S01]  /*6900*/  F2FP.BF16.F32.PACK_AB R44, R2, R0 ;  /* 0x00000000022c723e */ /* 0x000fe200000010ff */
[C---:B------:R-:W-:Y:S01]  /*6910*/  FMUL R5, R33.reuse, R9 ;  /* 0x0000000921057220 */ /* 0x040fe20000400000 */
[----:B------:R-:W-:Y:S01]  /*6920*/  FMUL R6, R33, R10 ;  /* 0x0000000a21067220 */ /* 0x000fe20000400000 */
[----:B------:R-:W-:Y:S01]  /*6930*/  FFMA R7, R35, R38, R7 ;  /* 0x0000002623077223 */ /* 0x000fe20000000007 */
[----:B------:R-:W-:Y:S01]  /*6940*/  LOP3.LUT R38, R51, 0xffff0000, RZ, 0xc0, !PT ;  /* 0xffff000033267812 */ /* 0x000fe200078ec0ff */
[----:B------:R-:W-:Y:S01]  /*6950*/  FFMA R4, R35, R20, R4 ;  /* 0x0000001423047223 */ /* 0x000fe20000000004 */
[----:B------:R-:W-:Y:S01]  /*6960*/  LOP3.LUT R20, R43, 0xffff0000, RZ, 0xc0, !PT ;  /* 0xffff00002b147812 */ /* 0x000fe200078ec0ff */
[C---:B------:R-:W-:Y:S01]  /*6970*/  FFMA R5, R35.reuse, R36, R5 ;  /* 0x0000002423057223 */ /* 0x040fe20000000005 */
[C---:B------:R-:W-:Y:S01]  /*6980*/  LOP3.LUT R36, R48.reuse, 0xffff0000, RZ, 0xc0, !PT ;  /* 0xffff000030247812 */ /* 0x040fe200078ec0ff */
[----:B------:R-:W-:Y:S01]  /*6990*/  FFMA R6, R35, R21, R6 ;  /* 0x0000001523067223 */ /* 0x000fe20000000006 */
[----:B------:R-:W-:Y:S01]  /*69a0*/  SHF.L.U32 R21, R48, 0x10, RZ ;  /* 0x0000001030157819 */ /* 0x000fe200000006ff */
[----:B------:R-:W-:Y:S01]  /*69b0*/  FMUL R11, R33, R11 ;  /* 0x0000000b210b7220 */ /* 0x000fe20000400000 */
[----:B------:R-:W-:Y:S01]  /*69c0*/  F2FP.BF16.F32.PACK_AB R45, R7, R3 ;  /* 0x00000003072d723e */ /* 0x000fe200000010ff */
[C---:B------:R-:W-:Y:S01]  /*69d0*/  FMUL R8, R33.reuse, R12 ;  /* 0x0000000c21087220 */ /* 0x040fe20000400000 */
[C---:B------:R-:W-:Y:S01]  /*69e0*/  FMUL R9, R33.reuse, R13 ;  /* 0x0000000d21097220 */ /* 0x040fe20000400000 */
[----:B------:R-:W-:Y:S01]  /*69f0*/  FMUL R10, R33, R14 ;  /* 0x0000000e210a7220 */ /* 0x000fe20000400000 */
[C---:B------:R-:W-:Y:S01]  /*6a00*/  FFMA R11, R35.reuse, R20, R11 ;  /* 0x00000014230b7223 */ /* 0x040fe2000000000b */
[----:B------:R-:W-:Y:S01]  /*6a10*/  FFMA R8, R35, R21, R8 ;  /* 0x0000001523087223 */ /* 0x000fe20000000008 */
[----:B------:R-:W-:Y:S01]  /*6a20*/  LOP3.LUT R20, R49, 0xffff0000, RZ, 0xc0, !PT ;  /* 0xffff000031147812 */ /* 0x000fe200078ec0ff */
[----:B------:R-:W-:Y:S01]  /*6a30*/  FFMA R9, R35, R36, R9 ;  /* 0x0000002423097223 */ /* 0x000fe20000000009 */
[----:B------:R-:W-:Y:S01]  /*6a40*/  FMUL R15, R33, R15 ;  /* 0x0000000f210f7220 */ /* 0x000fe20000400000 */
[C---:B------:R-:W-:Y:S01]  /*6a50*/  SHF.L.U32 R21, R50.reuse, 0x10, RZ ;  /* 0x0000001032157819 */ /* 0x040fe200000006ff */
[----:B------:R-:W-:Y:S01]  /*6a60*/  FFMA R10, R35, R37, R10 ;  /* 0x00000025230a7223 */ /* 0x000fe2000000000a */
[C---:B------:R-:W-:Y:S01]  /*6a70*/  FMUL R12, R33.reuse, R16 ;  /* 0x00000010210c7220 */ /* 0x040fe20000400000 */
[----:B------:R-:W-:Y:S01]  /*6a80*/  LOP3.LUT R36, R50, 0xffff0000, RZ, 0xc0, !PT ;  /* 0xffff000032247812 */ /* 0x000fe200078ec0ff */
[----:B------:R-:W-:Y:S01]  /*6a90*/  FMUL R13, R33, R17 ;  /* 0x00000011210d7220 */ /* 0x000fe20000400000 */
[----:B------:R-:W-:Y:S01]  /*6aa0*/  SHF.L.U32 R37, R51, 0x10, RZ ;  /* 0x0000001033257819 */ /* 0x000fe200000006ff */
[----:B------:R-:W-:Y:S01]  /*6ab0*/  FMUL R14, R33, R18 ;  /* 0x00000012210e7220 */ /* 0x000fe20000400000 */
[----:B------:R-:W-:Y:S01]  /*6ac0*/  FFMA R15, R35, R20, R15 ;  /* 0x00000014230f7223 */ /* 0x000fe2000000000f */
[----:B------:R-:W-:Y:S01]  /*6ad0*/  FMUL R19, R33, R19 ;  /* 0x0000001321137220 */ /* 0x000fe20000400000 */
[C---:B------:R-:W-:Y:S01]  /*6ae0*/  FFMA R12, R35.reuse, R21, R12 ;  /* 0x00000015230c7223 */ /* 0x040fe2000000000c */
[C---:B------:R-:W-:Y:S01]  /*6af0*/  FFMA R13, R35.reuse, R36, R13 ;  /* 0x00000024230d7223 */ /* 0x040fe2000000000d */
[C---:B------:R-:W-:Y:S01]  /*6b00*/  FFMA R14, R35.reuse, R37, R14 ;  /* 0x00000025230e7223 */ /* 0x040fe2000000000e */
[----:B------:R-:W-:Y:S01]  /*6b10*/  FFMA R19, R35, R38, R19 ;  /* 0x0000002623137223 */ /* 0x000fe20000000013 */
[----:B------:R-:W-:Y:S02]  /*6b20*/  F2FP.BF16.F32.PACK_AB R46, R5, R4 ;  /* 0x00000004052e723e */ /* 0x000fe400000010ff */
[----:B------:R-:W-:Y:S02]  /*6b30*/  F2FP.BF16.F32.PACK_AB R47, R11, R6 ;  /* 0x000000060b2f723e */ /* 0x000fe400000010ff */
[----:B------:R-:W-:Y:S02]  /*6b40*/  F2FP.BF16.F32.PACK_AB R88, R9, R8 ;  /* 0x000000080958723e */ /* 0x000fe400000010ff */
[----:B------:R-:W-:Y:S01]  /*6b50*/  F2FP.BF16.F32.PACK_AB R89, R15, R10 ;  /* 0x0000000a0f59723e */ /* 0x000fe200000010ff */
[----:B------:R1:W-:Y:S01]  /*6b60*/  STSM.16.M88.4 [R84+0x200], R44 ;  /* 0x0002002c54007844 */ /* 0x0003e20000000200 */
[----:B------:R-:W-:Y:S02]  /*6b70*/  F2FP.BF16.F32.PACK_AB R90, R13, R12 ;  /* 0x0000000c0d5a723e */ /* 0x000fe400000010ff */
[----:B------:R-:W-:Y:S05]  /*6b80*/  F2FP.BF16.F32.PACK_AB R91, R19, R14 ;  /* 0x0000000e135b723e */ /* 0x000fea00000010ff */
[----:B------:R1:W-:Y:S01]  /*6b90*/  STSM.16.M88.4 [R82+0x200], R88 ;  /* 0x0002005852007844 */ /* 0x0003e20000000200 */
[----:B------:R-:W-:Y:S01]  /*6ba0*/  @!PT LDS RZ, [RZ] ;  /* 0x00000000fffff984 */ /* 0x000fe20000000800 */
[----:B------:R-:W-:Y:S01]  /*6bb0*/  @!PT LDS RZ, [RZ] ;  /* 0x00000000fffff984 */ /* 0x000fe20000000800 */
[----:B------:R-:W-:Y:S01]  /*6bc0*/  @!PT LDS RZ, [RZ] ;  /* 0x00000000fffff984 */ /* 0x000fe20000000800 */
[----:B------:R-:W-:Y:S01]  /*6bd0*/  @!PT LDS RZ, [RZ] ;  /* 0x00000000fffff984 */ /* 0x000fe20000000800 */
[----:B------:R2:W-:Y:S07]  /*6be0*/  MEMBAR.ALL.CTA ;  /* 0x0000000000007992 */ /* 0x0005ee0000008000 */
[----:B--2---:R-:W2:Y:S02]  /*6bf0*/  FENCE.VIEW.ASYNC.S ;  /* 0x00000000000073c6 */ /* 0x004ea40000000000 */
[----:B--2---:R-:W-:Y:S06]  /*6c00*/  BAR.SYNC.DEFER_BLOCKING 0x1, 0x80 ;  /* 0x0042000000007b1d */ /* 0x004fec0000010000 */
[----:B------:R-:W-:Y:S05]  /*6c10*/  @P0 BRA `(.L_x_105) ;  /* 0x0000000000300947 */ /* 0x000fea0003800000 */
[----:B------:R-:W-:Y:S01]  /*6c20*/  UIADD3 UR6, UPT, UPT, UR50, 0x200, URZ ;  /* 0x0000020032067890 */ /* 0x000fe2000fffe0ff */
[----:B------:R-:W-:Y:S01]  /*6c30*/  R2UR UR42, R79 ;  /* 0x000000004f2a72ca */ /* 0x000fe200000e0000 */
[----:B------:R-:W-:Y:S01]  /*6c40*/  UIADD3 UR4, UP0, UPT, UR54, 0x680, URZ ;  /* 0x0000068036047890 */ /* 0x000fe2000ff1e0ff */
[----:B------:R-:W-:Y:S02]  /*6c50*/  R2UR UR43, R77 ;  /* 0x000000004d2b72ca */ /* 0x000fe400000e0000 */
[----:B------:R-:W-:Y:S01]  /*6c60*/  R2UR UR44, R78 ;  /* 0x000000004e2c72ca */ /* 0x000fe200000e0000 */
[----:B------:R-:W-:Y:S01]  /*6c70*/  IMAD.U32 R74, RZ, RZ, UR6 ;  /* 0x00000006ff4a7e24 */ /* 0x000fe2000f8e00ff */
[----:B------:R-:W-:Y:S04]  /*6c80*/  UIADD3.X UR5, UPT, UPT, URZ, UR55, URZ, UP0, !UPT ;  /* 0x00000037ff057290 */ /* 0x000fe800087fe4ff */
[----:B------:R-:W-:Y:S11]  /*6c90*/  R2UR UR40, R74 ;  /* 0x000000004a2872ca */ /* 0x000ff600000e0000 */
[----:B------:R-:W-:Y:S02]  /*6ca0*/  @!UPT UIADD3 URZ, UPT, UPT, URZ, URZ, URZ ;  /* 0x000000fffffff290 */ /* 0x000fe4000fffe0ff */
[----:B------:R2:W-:Y:S01]  /*6cb0*/  UTMASTG.4D.IM2COL [UR40], [UR4] ;  /* 0x00000028040073b5 */ /* 0x0005e20008058000 */
[----:B------:R0:W-:Y:S01]  /*6cc0*/  UTMACMDFLUSH ;  /* 0x00000000000079b7 */ /* 0x0001e20000000000 */
[----:B--2---:R-:W-:Y:S04]  /*6cd0*/  DEPBAR.LE SB0, 0x1 ;  /* 0x000080400000791a */ /* 0x004fe80000000000 */
.L_x_105:
[----:B------:R-:W-:Y:S05]  /*6ce0*/  BSYNC.RECONVERGENT B0 ;  /* 0x0000000000007941 */ /* 0x000fea0003800200 */
.L_x_104:
[----:B------:R-:W-:Y:S01]  /*6cf0*/  BAR.SYNC.DEFER_BLOCKING 0x1, 0x80 ;  /* 0x0042000000007b1d */ /* 0x000fe20000010000 */
[----:B------:R-:W-:Y:S01]  /*6d00*/  ISETP.NE.AND P1, PT, R81, RZ, PT ;  /* 0x000000ff5100720c */ /* 0x000fe20003f25270 */
[----:B------:R-:W-:Y:S01]  /*6d10*/  UISETP.NE.AND UP0, UPT, UR52, URZ, UPT ;  /* 0x000000ff3400728c */ /* 0x000fe2000bf05270 */
[----:B------:R-:W-:Y:S11]  /*6d20*/  LEA R4, R39, UR50, 0x3 ;  /* 0x0000003227047c11 */ /* 0x000ff6000f8e18ff */
[----:B------:R-:W-:Y:S01]  /*6d30*/  @P1 SHF.L.U32 R3, R70, 0x1f, RZ ;  /* 0x0000001f46031819 */ /* 0x000fe200000006ff */
[----:B------:R-:W-:Y:S06]  /*6d40*/  BRA.U !UP0, `(.L_x_106) ;  /* 0x0000000108247547 */ /* 0x000fec000b800000 */
[----:B------:R-:W2:Y:S01]  /*6d50*/  S2R R0, SR_CgaCtaId ;  /* 0x0000000000007919 */ /* 0x000ea20000008800 */
[----:B------:R-:W-:Y:S01]  /*6d60*/  IMAD.U32 R2, RZ, RZ, UR56 ;  /* 0x00000038ff027e24 */ /* 0x000fe2000f8e00ff */
[----:B------:R-:W-:Y:S04]  /*6d70*/  UIADD3 UR56, UPT, UPT, UR56, 0x1, URZ ;  /* 0x0000000138387890 */ /* 0x000fe8000fffe0ff */
[----:B------:R-:W-:Y:S01]  /*6d80*/  @P1 LEA R2, R2, UR50, 0x3 ;  /* 0x0000003202021c11 */ /* 0x000fe2000f8e18ff */
[----:B------:R-:W-:Y:S04]  /*6d90*/  UISETP.NE.AND UP0, UPT, UR56, 0x4, UPT ;  /* 0x000000043800788c */ /* 0x000fe8000bf05270 */
[----:B------:R-:W-:Y:S01]  /*6da0*/  @P1 VIADD R5, R2, 0x130 ;  /* 0x0000013002051836 */ /* 0x000fe20000000000 */
[----:B------:R-:W-:Y:S04]  /*6db0*/  USEL UR56, UR56, URZ, UP0 ;  /* 0x000000ff38387287 */ /* 0x000fe80008000000 */
[----:B--2---:R-:W-:Y:S04]  /*6dc0*/  @P1 PRMT R0, R0, 0x654, R5 ;  /* 0x0000065400001816 */ /* 0x004fe80000000005 */
[----:B------:R2:W-:Y:S04]  /*6dd0*/  @P1 SYNCS.ARRIVE.TRANS64.RED.A1T0 RZ, [R0+URZ], RZ ;  /* 0x000000ff00ff19a7 */ /* 0x0005e800081004ff */
.L_x_106:
[----:B------:R-:W4:Y:S01]  /*6de0*/  @P1 SYNCS.PHASECHK.TRANS64.TRYWAIT P0, [R4+URZ+0x110], R3 ;  /* 0x00011003040015a7 */ /* 0x000f2200080011ff */
[----:B------:R-:W-:Y:S01]  /*6df0*/  BSSY B1, `(.L_x_107) ;  /* 0x0000013000017945 */ /* 0x000fe20003800000 */
[----:B----4-:R-:W-:Y:S03]  /*6e00*/  @P1 SEL R85, RZ, 0x1, !P0 ;  /* 0x00000001ff551807 */ /* 0x010fe60004000000 */
[----:B------:R-:W-:Y:S05]  /*6e10*/  @!P1 BRA `(.L_x_108) ;  /* 0x0000000000409947 */ /* 0x000fea0003800000 */
[----:B------:R-:W-:Y:S01]  /*6e20*/  ISETP.NE.AND P1, PT, R87, RZ, PT ;  /* 0x000000ff5700720c */ /* 0x000fe20003f25270 */
[----:B------:R-:W-:Y:S01]  /*6e30*/  BSSY B0, `(.L_x_109) ;  /* 0x0000009000007945 */ /* 0x000fe20003800000 */
[----:B------:R-:W-:Y:S11]  /*6e40*/  ISETP.NE.AND P0, PT, R85, RZ, PT ;  /* 0x000000ff5500720c */ /* 0x000ff60003f05270 */
[----:B------:R-:W-:Y:S05]  /*6e50*/  @P1 IMAD R2, R39, 0x1000, R86 ;  /* 0x0000100027021824 */ /* 0x000fea00078e0256 */
[----:B--2---:R-:W-:Y:S05]  /*6e60*/  @P1 IADD3 R0, PT, PT, R2, UR50, RZ ;  /* 0x0000003202001c10 */ /* 0x004fea000fffe0ff */
[----:B------:R-:W-:Y:S01]  /*6e70*/  @P1 IMAD.IADD R0, R75, 0x1, R0 ;  /* 0x000000014b001824 */ /* 0x000fe200078e0200 */
[----:B------:R-:W-:Y:S06]  /*6e80*/  @P0 BRA `(.L_x_110) ;  /* 0x00000000000c0947 */ /* 0x000fec0003800000 */
[----:B------:R-:W-:Y:S04]  /*6e90*/  SHF.L.U32 R3, R70, 0x1f, RZ ;  /* 0x0000001f46037819 */ /* 0x000fe800000006ff */
[----:B------:R-:W2:Y:S02]  /*6ea0*/  SYNCS.PHASECHK.TRANS64.TRYWAIT P0, [R4+URZ+0x110], R3 ;  /* 0x00011003040075a7 */ /* 0x000ea400080011ff */
[----:B--2---:R-:W-:Y:S05]  /*6eb0*/  @!P0 BRA `(.L_x_111) ;  /* 0x0000002800648947 */ /* 0x004fea0003800000 */
.L_x_110:
[----:B------:R-:W-:Y:S05]  /*6ec0*/  BSYNC B0 ;  /* 0x0000000000007941 */ /* 0x000fea0003800000 */
.L_x_109:
[----:B------:R-:W-:Y:S02]  /*6ed0*/  ISETP.NE.AND P0, PT, R87, RZ, PT ;  /* 0x000000ff5700720c */ /* 0x000fe40003f05270 */
[----:B------:R-:W-:Y:S11]  /*6ee0*/  IADD3 R39, PT, PT, R39, 0x1, RZ ;  /* 0x0000000127277810 */ /* 0x000ff60007ffe0ff */
[----:B------:R-:W-:Y:S05]  /*6ef0*/  @P0 WARPSYNC.ALL ;  /* 0x0000000000000948 */ /* 0x000fea0003800000 */
[----:B------:R4:W1:Y:S04]  /*6f00*/  @P0 LDSM.16.M88.4 R40, [R2+UR50+0x200] ;  /* 0x000200320228083b */ /* 0x0008680008000200 */
[----:B------:R4:W1:Y:S02]  /*6f10*/  @P0 LDSM.16.M88.4 R48, [R0+0x200] ;  /* 0x000200000030083b */ /* 0x0008640000000200 */
.L_x_108:
[----:B------:R-:W-:Y:S05]  /*6f20*/  BSYNC B1 ;  /* 0x0000000000017941 */ /* 0x000fea0003800000 */
.L_x_107:
[----:B--2-4-:R-:W-:Y:S05]  /*6f30*/  VIADD R0, R34, 0x20 ;  /* 0x0000002022007836 */ /* 0x014fea0000000000 */
[----:B------:R-:W-:Y:S04]  /*6f40*/  SHF.R.U32.HI R0, RZ, 0x15, R0 ;  /* 0x00000015ff007819 */ /* 0x000fe80000011600 */
[----:B------:R-:W-:Y:S11]  /*6f50*/  LOP3.LUT P0, RZ, R0, 0x3, R73, 0x48, !PT ;  /* 0x0000000300ff7812 */ /* 0x000ff60007804849 */
[----:B------:R-:W-:Y:S02]  /*6f60*/  @!UPT UIADD3 URZ, UPT, UPT, URZ, URZ, URZ ;  /* 0x000000fffffff290 */ /* 0x000fe4000fffe0ff */
[----:B------:R-:W-:Y:S05]  /*6f70*/  @!P0 BRA `(.L_x_112) ;  /* 0x0000000000408947 */ /* 0x000fea0003800000 */
[----:B------:R-:W2:Y:S01]  /*6f80*/  LDCU.64 UR8, c[0x4][0x70] ;  /* 0x01000e00ff0877ac */ /* 0x000ea20008000a00 */
[----:B------:R-:W-:Y:S01]  /*6f90*/  MOV R3, 0x0 ;  /* 0x0000000000037802 */ /* 0x000fe20000000f00 */
[----:B------:R-:W-:Y:S02]  /*6fa0*/  HFMA2 R12, -RZ, RZ, 0, 5.9604644775390625e-08 ;  /* 0x00000001ff0c7431 */ /* 0x000fe400000001ff */
[----:B------:R-:W-:Y:S02]  /*6fb0*/  IMAD.MOV.U32 R8, RZ, RZ, 0x192 ;  /* 0x00000192ff087424 */ /* 0x000fe400078e00ff */
[----:B------:R-:W-:Y:S01]  /*6fc0*/  IMAD.MOV.U32 R13, RZ, RZ, RZ ;  /* 0x000000ffff0d7224 */ /* 0x000fe200078e00ff */
[----:B------:R-:W4:Y:S01]  /*6fd0*/  LDCU.64 UR6, c[0x4][0x78] ;  /* 0x01000f00ff0677ac */ /* 0x000f220008000a00 */
[----:B------:R-:W1:Y:S01]  /*6fe0*/  LDC.64 R2, c[0x4][R3] ;  /* 0x0100000003027b82 */ /* 0x000e620000000a00 */
[----:B------:R-:W5:Y:S01]  /*6ff0*/  LDCU.64 UR4, c[0x4][0x10] ;  /* 0x01000200ff0477ac */ /* 0x000f620008000a00 */
[----:B--2---:R-:W-:Y:S01]  /*7000*/  MOV R5, UR9 ;  /* 0x0000000900057c02 */ /* 0x004fe20008000f00 */
[----:B------:R-:W-:Y:S01]  /*7010*/  IMAD.U32 R4, RZ, RZ, UR8 ;  /* 0x00000008ff047e24 */ /* 0x000fe2000f8e00ff */
[----:B----4-:R-:W-:Y:S01]  /*7020*/  MOV R7, UR7 ;  /* 0x0000000700077c02 */ /* 0x010fe20008000f00 */
[----:B------:R-:W-:Y:S01]  /*7030*/  IMAD.U32 R6, RZ, RZ, UR6 ;  /* 0x00000006ff067e24 */ /* 0x000fe2000f8e00ff */
[----:B-----5:R-:W-:Y:S01]  /*7040*/  MOV R11, UR5 ;  /* 0x00000005000b7c02 */ /* 0x020fe20008000f00 */
[----:B------:R-:W-:Y:S02]  /*7050*/  IMAD.U32 R10, RZ, RZ, UR4 ;  /* 0x00000004ff0a7e24 */ /* 0x000fe4000f8e00ff */
[----:B------:R-:W-:Y:S07]  /*7060*/  LEPC R20, `(.L_x_112) ;  /* 0x000000001014794e */ /* 0x000fee0000000000 */
[----:B-1-3--:R-:W-:Y:S05]  /*7070*/  CALL.ABS.NOINC R2 ;  /* 0x0000000002007343 */ /* 0x00afea0003c00000 */
.L_x_112:
[----:B-1----:R-:W-:Y:S01]  /*7080*/  SHF.L.U32 R20, R40, 0x10, RZ ;  /* 0x0000001028147819 */ /* 0x002fe200000006ff */
[----:B------:R-:W-:Y:S05]  /*7090*/  WARPSYNC.ALL ;  /* 0x0000000000007948 */ /* 0x000fea0003800000 */
[----:B------:R-:W-:Y:S01]  /*70a0*/  R2UR UR4, R34 ;  /* 0x00000000220472ca */ /* 0x000fe200000e0000 */
[----:B------:R-:W1:Y:S01]  /*70b0*/  S2R R92, SR_CgaCtaId ;  /* 0x00000000005c7919 */ /* 0x000e620000008800 */
[----:B------:R-:W-:Y:S01]  /*70c0*/  LOP3.LUT R21, R40, 0xffff0000, RZ, 0xc0, !PT ;  /* 0xffff000028157812 */ /* 0x000fe200078ec0ff */
[----:B------:R-:W-:Y:S01]  /*70d0*/  BSSY.RECONVERGENT B0, `(.L_x_113) ;  /* 0x0000054000007945 */ /* 0x000fe20003800200 */
[----:B------:R-:W-:Y:S02]  /*70e0*/  LOP3.LUT R36, R41, 0xffff0000, RZ, 0xc0, !PT ;  /* 0xffff000029247812 */ /* 0x000fe400078ec0ff */
[----:B------:R-:W-:Y:S02]  /*70f0*/  SHF.L.U32 R37, R49, 0x10, RZ ;  /* 0x0000001031257819 */ /* 0x000fe400000006ff */
[----:B------:R-:W-:Y:S02]  /*7100*/  LOP3.LUT R38, R51, 0xffff0000, RZ, 0xc0, !PT ;  /* 0xffff000033267812 */ /* 0x000fe400078ec0ff */
[----:B------:R-:W-:Y:S02]  /*7110*/  ISETP.NE.AND P6, PT, R81, RZ, PT ;  /* 0x000000ff5100720c */ /* 0x000fe40003fc5270 */
[----:B------:R-:W-:Y:S01]  /*7120*/  ISETP.NE.AND P0, PT, R72, RZ, PT ;  /* 0x000000ff4800720c */ /* 0x000fe20003f05270 */
[----:B------:R-:W2:Y:S01]  /*7130*/  LDTM.16dp256bit.x4 R4, tmem[UR4+0x20] ;  /* 0x00002004000479ee */ /* 0x000ea20008120000 */
[----:B------:R-:W-:Y:S09]  /*7140*/  MOV R93, UR56 ;  /* 0x00000038005d7c02 */ /* 0x000ff20008000f00 */
[----:B------:R-:W-:Y:S04]  /*7150*/  @P6 LEA R93, R93, UR50, 0x3 ;  /* 0x000000325d5d6c11 */ /* 0x000fe8000f8e18ff */
[----:B------:R-:W-:Y:S04]  /*7160*/  @P6 IADD3 R93, PT, PT, R93, 0x130, RZ ;  /* 0x000001305d5d6810 */ /* 0x000fe80007ffe0ff */
[----:B-1----:R-:W-:Y:S01]  /*7170*/  @P6 PRMT R93, R92, 0x654, R93 ;  /* 0x000006545c5d6816 */ /* 0x002fe2000000005d */
[C---:B--2---:R-:W-:Y:S01]  /*7180*/  FMUL R0, R33.reuse, R4 ;  /* 0x0000000421007220 */ /* 0x044fe20000400000 */
[C---:B------:R-:W-:Y:S01]  /*7190*/  FMUL R2, R33.reuse, R5 ;  /* 0x0000000521027220 */ /* 0x040fe20000400000 */
[C---:B------:R-:W-:Y:S01]  /*71a0*/  FMUL R3, R33.reuse, R6 ;  /* 0x0000000621037220 */ /* 0x040fe20000400000 */
[----:B------:R-:W-:Y:S01]  /*71b0*/  FMUL R7, R33, R7 ;  /* 0x0000000721077220 */ /* 0x000fe20000400000 */
[----:B------:R-:W-:Y:S01]  /*71c0*/  FFMA R0, R35, R20, R0 ;  /* 0x0000001423007223 */ /* 0x000fe20000000000 */
[----:B------:R-:W-:Y:S01]  /*71d0*/  SHF.L.U32 R20, R41, 0x10, RZ ;  /* 0x0000001029147819 */ /* 0x000fe200000006ff */
[----:B------:R-:W-:Y:S01]  /*71e0*/  FFMA R2, R35, R21, R2 ;  /* 0x0000001523027223 */ /* 0x000fe20000000002 */
[----:B------:R-:W-:Y:S01]  /*71f0*/  SHF.L.U32 R21, R43, 0x10, RZ ;  /* 0x000000102b157819 */ /* 0x000fe200000006ff */
[C---:B------:R-:W-:Y:S01]  /*7200*/  FMUL R4, R33.reuse, R8 ;  /* 0x0000000821047220 */ /* 0x040fe20000400000 */
[----:B------:R-:W-:Y:S01]  /*7210*/  FMUL R5, R33, R9 ;  /* 0x0000000921057220 */ /* 0x000fe20000400000 */
[C---:B------:R-:W-:Y:S01]  /*7220*/  FFMA R3, R35.reuse, R20, R3 ;  /* 0x0000001423037223 */ /* 0x040fe20000000003 */
[C---:B------:R-:W-:Y:S01]  /*7230*/  SHF.L.U32 R20, R42.reuse, 0x10, RZ ;  /* 0x000000102a147819 */ /* 0x040fe200000006ff */
[----:B------:R-:W-:Y:S01]  /*7240*/  FFMA R7, R35, R36, R7 ;  /* 0x0000002423077223 */ /* 0x000fe20000000007 */
[----:B------:R-:W-:Y:S01]  /*7250*/  LOP3.LUT R36, R42, 0xffff0000, RZ, 0xc0, !PT ;  /* 0xffff00002a247812 */ /* 0x000fe200078ec0ff */
[----:B------:R-:W-:Y:S01]  /*7260*/  FMUL R6, R33, R10 ;  /* 0x0000000a21067220 */ /* 0x000fe20000400000 */
[----:B------:R-:W-:Y:S01]  /*7270*/  F2FP.BF16.F32.PACK_AB R44, R2, R0 ;  /* 0x00000000022c723e */ /* 0x000fe200000010ff */
[----:B------:R-:W-:Y:S01]  /*7280*/  FFMA R4, R35, R20, R4 ;  /* 0x0000001423047223 */ /* 0x000fe20000000004 */
[----:B------:R-:W-:Y:S01]  /*7290*/  LOP3.LUT R20, R43, 0xffff0000, RZ, 0xc0, !PT ;  /* 0xffff00002b147812 */ /* 0x000fe200078ec0ff */
[----:B------:R-:W-:Y:S01]  /*72a0*/  FMUL R11, R33, R11 ;  /* 0x0000000b210b7220 */ /* 0x000fe20000400000 */
[----:B------:R-:W-:Y:S01]  /*72b0*/  F2FP.BF16.F32.PACK_AB R45, R7, R3 ;  /* 0x00000003072d723e */ /* 0x000fe200000010ff */
[C---:B------:R-:W-:Y:S01]  /*72c0*/  FFMA R5, R35.reuse, R36, R5 ;  /* 0x0000002423057223 */ /* 0x040fe20000000005 */
[----:B------:R-:W-:Y:S01]  /*72d0*/  LOP3.LUT R36, R50, 0xffff0000, RZ, 0xc0, !PT ;  /* 0xffff000032247812 */ /* 0x000fe200078ec0ff */
[C---:B------:R-:W-:Y:S01]  /*72e0*/  FFMA R6, R35.reuse, R21, R6 ;  /* 0x0000001523067223 */ /* 0x040fe20000000006 */
[C---:B------:R-:W-:Y:S01]  /*72f0*/  SHF.L.U32 R21, R48.reuse, 0x10, RZ ;  /* 0x0000001030157819 */ /* 0x040fe200000006ff */
[----:B------:R-:W-:Y:S01]  /*7300*/  FFMA R11, R35, R20, R11 ;  /* 0x00000014230b7223 */ /* 0x000fe2000000000b */
[----:B------:R-:W-:Y:S01]  /*7310*/  LOP3.LUT R20, R48, 0xffff0000, RZ, 0xc0, !PT ;  /* 0xffff000030147812 */ /* 0x000fe200078ec0ff */
[----:B------:R-:W-:Y:S01]  /*7320*/  FMUL R8, R33, R12 ;  /* 0x0000000c21087220 */ /* 0x000fe20000400000 */
[----:B------:R-:W-:Y:S01]  /*7330*/  F2FP.BF16.F32.PACK_AB R46, R5, R4 ;  /* 0x00000004052e723e */ /* 0x000fe200000010ff */
[C---:B------:R-:W-:Y:S01]  /*7340*/  FMUL R9, R33.reuse, R13 ;  /* 0x0000000d21097220 */ /* 0x040fe20000400000 */
[----:B------:R-:W-:Y:S01]  /*7350*/  FMUL R10, R33, R14 ;  /* 0x0000000e210a7220 */ /* 0x000fe20000400000 */
[----:B------:R-:W-:Y:S01]  /*7360*/  FFMA R8, R35, R21, R8 ;  /* 0x0000001523087223 */ /* 0x000fe20000000008 */
[----:B------:R-:W-:Y:S01]  /*7370*/  FMUL R15, R33, R15 ;  /* 0x0000000f210f7220 */ /* 0x000fe20000400000 */
[----:B------:R-:W-:Y:S01]  /*7380*/  FFMA R9, R35, R20, R9 ;  /* 0x0000001423097223 */ /* 0x000fe20000000009 */
[----:B------:R-:W-:Y:S01]  /*7390*/  LOP3.LUT R20, R49, 0xffff0000, RZ, 0xc0, !PT ;  /* 0xffff000031147812 */ /* 0x000fe200078ec0ff */
[----:B------:R-:W-:Y:S01]  /*73a0*/  FFMA R10, R35, R37, R10 ;  /* 0x00000025230a7223 */ /* 0x000fe2000000000a */
[----:B------:R-:W-:Y:S01]  /*73b0*/  SHF.L.U32 R21, R50, 0x10, RZ ;  /* 0x0000001032157819 */ /* 0x000fe200000006ff */
[C---:B------:R-:W-:Y:S01]  /*73c0*/  FMUL R12, R33.reuse, R16 ;  /* 0x00000010210c7220 */ /* 0x040fe20000400000 */
        /* <DEDUP_REMOVED lines=11> */
[----:B------:R-:W-:Y:S01]  /*7480*/  F2FP.BF16.F32.PACK_AB R89, R15, R10 ;  /* 0x0000000a0f59723e */ /* 0x000fe200000010ff */
[----:B------:R1:W-:Y:S01]  /*7490*/  STSM.16.M88.4 [R84+0x1200], R44 ;  /* 0x0012002c54007844 */ /* 0x0003e20000000200 */
[----:B------:R-:W-:Y:S02]  /*74a0*/  F2FP.BF16.F32.PACK_AB R90, R13, R12 ;  /* 0x0000000c0d5a723e */ /* 0x000fe400000010ff */
[----:B------:R-:W-:Y:S02]  /*74b0*/  F2FP.BF16.F32.PACK_AB R91, R19, R14 ;  /* 0x0000000e135b723e */ /* 0x000fe400000010ff */
[----:B------:R-:W-:Y:S02]  /*74c0*/  LEA R16, R39, UR50, 0x3 ;  /* 0x0000003227107c11 */ /* 0x000fe4000f8e18ff */
[----:B------:R-:W-:Y:S01]  /*74d0*/  @P6 SHF.L.U32 R17, R70, 0x1f, RZ ;  /* 0x0000001f46116819 */ /* 0x000fe200000006ff */
        /* <DEDUP_REMOVED lines=9> */
[----:B------:R-:W-:Y:S01]  /*7570*/  R2UR UR10, R79 ;  /* 0x000000004f0a72ca */ /* 0x000fe200000e0000 */
[----:B------:R-:W-:Y:S01]  /*7580*/  UIADD3 UR4, UP0, UPT, UR54, 0x680, URZ ;  /* 0x0000068036047890 */ /* 0x000fe2000ff1e0ff */
[----:B------:R-:W-:Y:S01]  /*7590*/  R2UR UR11, R77 ;  /* 0x000000004d0b72ca */ /* 0x000fe200000e0000 */
[----:B------:R-:W-:Y:S01]  /*75a0*/  UIADD3 UR9, UPT, UPT, UR41, 0x20, URZ ;  /* 0x0000002029097890 */ /* 0x000fe2000fffe0ff */
[----:B------:R-:W-:Y:S01]  /*75b0*/  R2UR UR12, R78 ;  /* 0x000000004e0c72ca */ /* 0x000fe200000e0000 */
[----:B------:R-:W-:Y:S02]  /*75c0*/  UIADD3 UR8, UPT, UPT, UR50, 0x1200, URZ ;  /* 0x0000120032087890 */ /* 0x000fe4000fffe0ff */
[----:B------:R-:W-:Y:S10]  /*75d0*/  UIADD3.X UR5, UPT, UPT, URZ, UR55, URZ, UP0, !UPT ;  /* 0x00000037ff057290 */ /* 0x000ff400087fe4ff */
[----:B------:R2:W-:Y:S01]  /*75e0*/  UTMASTG.4D.IM2COL [UR8], [UR4] ;  /* 0x00000008040073b5 */ /* 0x0005e20008058000 */
[----:B------:R0:W-:Y:S01]  /*75f0*/  UTMACMDFLUSH ;  /* 0x00000000000079b7 */ /* 0x0001e20000000000 */
[----:B--2---:R-:W-:Y:S04]  /*7600*/  DEPBAR.LE SB0, 0x1 ;  /* 0x000080400000791a */ /* 0x004fe80000000000 */
.L_x_114:
[----:B------:R-:W-:Y:S05]  /*7610*/  BSYNC.RECONVERGENT B0 ;  /* 0x0000000000007941 */ /* 0x000fea0003800200 */
.L_x_113:
[----:B------:R-:W-:Y:S01]  /*7620*/  BAR.SYNC.DEFER_BLOCKING 0x1, 0x80 ;  /* 0x0042000000007b1d */ /* 0x000fe20000010000 */
[----:B------:R-:W-:Y:S04]  /*7630*/  UIADD3 UR40, UPT, UPT, UR56, 0x1, URZ ;  /* 0x0000000138287890 */ /* 0x000fe8000fffe0ff */
[----:B------:R-:W-:Y:S04]  /*7640*/  UISETP.NE.AND UP0, UPT, UR40, 0x4, UPT ;  /* 0x000000042800788c */ /* 0x000fe8000bf05270 */
[----:B------:R-:W-:Y:S01]  /*7650*/  USEL UR40, UR40, URZ, UP0 ;  /* 0x000000ff28287287 */ /* 0x000fe20008000000 */
[----:B------:R2:W-:Y:S01]  /*7660*/  @P6 SYNCS.ARRIVE.TRANS64.RED.A1T0 RZ, [R93+URZ], RZ ;  /* 0x000000ff5dff69a7 */ /* 0x0005e200081004ff */
[----:B------:R-:W-:Y:S01]  /*7670*/  BSSY B1, `(.L_x_115) ;  /* 0x0000014000017945 */ /* 0x000fe20003800000 */
[----:B------:R-:W4:Y:S02]  /*7680*/  @P6 SYNCS.PHASECHK.TRANS64.TRYWAIT P0, [R16+URZ+0x110], R17 ;  /* 0x00011011100065a7 */ /* 0x000f2400080011ff */
[----:B----4-:R-:W-:Y:S01]  /*7690*/  @P6 SEL R85, RZ, 0x1, !P0 ;  /* 0x00000001ff556807 */ /* 0x010fe20004000000 */
[----:B--2---:R-:W-:Y:S06]  /*76a0*/  @!P6 BRA `(.L_x_116) ;  /* 0x000000000040e947 */ /* 0x004fec0003800000 */
[----:B------:R-:W-:Y:S01]  /*76b0*/  ISETP.NE.AND P1, PT, R87, RZ, PT ;  /* 0x000000ff5700720c */ /* 0x000fe20003f25270 */
[----:B------:R-:W-:Y:S01]  /*76c0*/  BSSY B0, `(.L_x_117) ;  /* 0x0000009000007945 */ /* 0x000fe20003800000 */
[----:B------:R-:W-:Y:S11]  /*76d0*/  ISETP.NE.AND P0, PT, R85, RZ, PT ;  /* 0x000000ff5500720c */ /* 0x000ff60003f05270 */
[----:B------:R-:W-:Y:S05]  /*76e0*/  @P1 IMAD R2, R39, 0x1000, R86 ;  /* 0x0000100027021824 */ /* 0x000fea00078e0256 */
[----:B------:R-:W-:Y:S05]  /*76f0*/  @P1 IADD3 R0, PT, PT, R2, UR50, RZ ;  /* 0x0000003202001c10 */ /* 0x000fea000fffe0ff */
[----:B------:R-:W-:Y:S01]  /*7700*/  @P1 IMAD.IADD R0, R75, 0x1, R0 ;  /* 0x000000014b001824 */ /* 0x000fe200078e0200 */
[----:B------:R-:W-:Y:S06]  /*7710*/  @P0 BRA `(.L_x_118) ;  /* 0x00000000000c0947 */ /* 0x000fec0003800000 */
[----:B------:R-:W-:Y:S04]  /*7720*/  SHF.L.U32 R3, R70, 0x1f, RZ ;  /* 0x0000001f46037819 */ /* 0x000fe800000006ff */
[----:B------:R-:W2:Y:S02]  /*7730*/  SYNCS.PHASECHK.TRANS64.TRYWAIT P0, [R16+URZ+0x110], R3 ;  /* 0x00011003100075a7 */ /* 0x000ea400080011ff */
[----:B--2---:R-:W-:Y:S05]  /*7740*/  @!P0 BRA `(.L_x_119) ;  /* 0x0000002000548947 */ /* 0x004fea0003800000 */
.L_x_118:
[----:B------:R-:W-:Y:S05]  /*7750*/  BSYNC B0 ;  /* 0x0000000000007941 */ /* 0x000fea0003800000 */
.L_x_117:
[----:B------:R-:W-:Y:S02]  /*7760*/  ISETP.NE.AND P0, PT, R87, RZ, PT ;  /* 0x000000ff5700720c */ /* 0x000fe40003f05270 */
[----:B------:R-:W-:Y:S11]  /*7770*/  IADD3 R39, PT, PT, R39, 0x1, RZ ;  /* 0x0000000127277810 */ /* 0x000ff60007ffe0ff */
[----:B------:R-:W-:Y:S05]  /*7780*/  @P0 WARPSYNC.ALL ;  /* 0x0000000000000948 */ /* 0x000fea0003800000 */
[----:B------:R4:W1:Y:S04]  /*7790*/  @P0 LDSM.16.M88.4 R40, [R2+UR50+0x200] ;  /* 0x000200320228083b */ /* 0x0008680008000200 */
[----:B------:R4:W1:Y:S02]  /*77a0*/  @P0 LDSM.16.M88.4 R48, [R0+0x200] ;  /* 0x000200000030083b */ /* 0x0008640000000200 */
.L_x_116:
[----:B------:R-:W-:Y:S05]  /*77b0*/  BSYNC B1 ;  /* 0x0000000000017941 */ /* 0x000fea0003800000 */
.L_x_115:
[----:B----4-:R-:W-:Y:S05]  /*77c0*/  VIADD R0, R34, 0x40 ;  /* 0x0000004022007836 */ /* 0x010fea0000000000 */
[----:B------:R-:W-:Y:S04]  /*77d0*/  SHF.R.U32.HI R0, RZ, 0x15, R0 ;  /* 0x00000015ff007819 */ /* 0x000fe80000011600 */
[----:B------:R-:W-:Y:S11]  /*77e0*/  LOP3.LUT P0, RZ, R0, 0x3, R73, 0x48, !PT ;  /* 0x0000000300ff7812 */ /* 0x000ff60007804849 */
[----:B------:R-:W-:Y:S02]  /*77f0*/  @!UPT UIADD3 URZ, UPT, UPT, URZ, URZ, URZ ;  /* 0x000000fffffff290 */ /* 0x000fe4000fffe0ff */
[----:B------:R-:W-:Y:S05]  /*7800*/  @!P0 BRA `(.L_x_120) ;  /* 0x0000000000408947 */ /* 0x000fea0003800000 */
[----:B------:R-:W4:Y:S01]  /*7810*/  LDCU.64 UR8, c[0x4][0x70] ;  /* 0x01000e00ff0877ac */ /* 0x000f220008000a00 */
[----:B--2---:R-:W-:Y:S01]  /*7820*/  MOV R3, 0x0 ;  /* 0x0000000000037802 */ /* 0x004fe20000000f00 */
[----:B------:R-:W-:Y:S02]  /*7830*/  HFMA2 R12, -RZ, RZ, 0, 5.9604644775390625e-08 ;  /* 0x00000001ff0c7431 */ /* 0x000fe400000001ff */
[----:B------:R-:W-:Y:S02]  /*7840*/  IMAD.MOV.U32 R8, RZ, RZ, 0x192 ;  /* 0x00000192ff087424 */ /* 0x000fe400078e00ff */
[----:B------:R-:W-:Y:S01]  /*7850*/  IMAD.MOV.U32 R13, RZ, RZ, RZ ;  /* 0x000000ffff0d7224 */ /* 0x000fe200078e00ff */
[----:B------:R-:W2:Y:S01]  /*7860*/  LDCU.64 UR6, c[0x4][0x78] ;  /* 0x01000f00ff0677ac */ /* 0x000ea20008000a00 */
[----:B------:R-:W1:Y:S01]  /*7870*/  LDC.64 R2, c[0x4][R3] ;  /* 0x0100000003027b82 */ /* 0x000e620000000a00 */
[----:B------:R-:W5:Y:S01]  /*7880*/  LDCU.64 UR4, c[0x4][0x10] ;  /* 0x01000200ff0477ac */ /* 0x000f620008000a00 */
[----:B----4-:R-:W-:Y:S01]  /*7890*/  MOV R5, UR9 ;  /* 0x0000000900057c02 */ /* 0x010fe20008000f00 */
[----:B------:R-:W-:Y:S01]  /*78a0*/  IMAD.U32 R4, RZ, RZ, UR8 ;  /* 0x00000008ff047e24 */ /* 0x000fe2000f8e00ff */
[----:B--2---:R-:W-:Y:S01]  /*78b0*/  MOV R7, UR7 ;  /* 0x0000000700077c02 */ /* 0x004fe20008000f00 */
[----:B------:R-:W-:Y:S01]  /*78c0*/  IMAD.U32 R6, RZ, RZ, UR6 ;  /* 0x00000006ff067e24 */ /* 0x000fe2000f8e00ff */
[----:B-----5:R-:W-:Y:S01]  /*78d0*/  MOV R11, UR5 ;  /* 0x00000005000b7c02 */ /* 0x020fe20008000f00 */
[----:B------:R-:W-:Y:S02]  /*78e0*/  IMAD.U32 R10, RZ, RZ, UR4 ;  /* 0x00000004ff0a7e24 */ /* 0x000fe4000f8e00ff */
[----:B------:R-:W-:Y:S07]  /*78f0*/  LEPC R20, `(.L_x_120) ;  /* 0x000000001014794e */ /* 0x000fee0000000000 */
[----:B-1-3--:R-:W-:Y:S05]  /*7900*/  CALL.ABS.NOINC R2 ;  /* 0x0000000002007343 */ /* 0x00afea0003c00000 */
.L_x_120:
[----:B-1----:R-:W-:Y:S01]  /*7910*/  SHF.L.U32 R20, R40, 0x10, RZ ;  /* 0x0000001028147819 */ /* 0x002fe200000006ff */
[----:B------:R-:W-:Y:S05]  /*7920*/  WARPSYNC.ALL ;  /* 0x0000000000007948 */ /* 0x000fea0003800000 */
[----:B------:R-:W-:Y:S01]  /*7930*/  R2UR UR4, R34 ;  /* 0x00000000220472ca */ /* 0x000fe200000e0000 */
[----:B------:R-:W-:Y:S01]  /*7940*/  BSSY.RECONVERGENT B0, `(.L_x_121) ;  /* 0x0000055000007945 */ /* 0x000fe20003800200 */
[----:B------:R-:W-:Y:S02]  /*7950*/  LOP3.LUT R21, R40, 0xffff0000, RZ, 0xc0, !PT ;  /* 0xffff000028157812 */ /* 0x000fe400078ec0ff */
[----:B------:R-:W-:Y:S02]  /*7960*/  LOP3.LUT R36, R41, 0xffff0000, RZ, 0xc0, !PT ;  /* 0xffff000029247812 */ /* 0x000fe400078ec0ff */
[----:B------:R-:W-:Y:S02]  /*7970*/  SHF.L.U32 R37, R43, 0x10, RZ ;  /* 0x000000102b257819 */ /* 0x000fe400000006ff */
[----:B------:R-:W-:Y:S02]  /*7980*/  LOP3.LUT R38, R51, 0xffff0000, RZ, 0xc0, !PT ;  /* 0xffff000033267812 */ /* 0x000fe400078ec0ff */
[----:B------:R-:W-:Y:S02]  /*7990*/  ISETP.NE.AND P6, PT, R81, RZ, PT ;  /* 0x000000ff5100720c */ /* 0x000fe40003fc5270 */
[----:B------:R-:W-:Y:S01]  /*79a0*/  ISETP.NE.AND P0, PT, R72, RZ, PT ;  /* 0x000000ff4800720c */ /* 0x000fe20003f05270 */
[----:B--2---:R-:W1:Y:S01]  /*79b0*/  LDTM.16dp256bit.x4 R4, tmem[UR4+0x40] ;  /* 0x00004004000479ee */ /* 0x004e620008120000 */
[----:B------:R-:W-:Y:S09]  /*79c0*/  MOV R93, UR40 ;  /* 0x00000028005d7c02 */ /* 0x000ff20008000f00 */
[----:B------:R-:W-:Y:S04]  /*79d0*/  @P6 LEA R93, R93, UR50, 0x3 ;  /* 0x000000325d5d6c11 */ /* 0x000fe8000f8e18ff */
[----:B------:R-:W-:Y:S04]  /*79e0*/  @P6 IADD3 R93, PT, PT, R93, 0x130, RZ ;  /* 0x000001305d5d6810 */ /* 0x000fe80007ffe0ff */
[----:B------:R-:W-:Y:S01]  /*79f0*/  @P6 PRMT R93, R92, 0x654, R93 ;  /* 0x000006545c5d6816 */ /* 0x000fe2000000005d */
[C---:B-1----:R-:W-:Y:S01]  /*7a00*/  FMUL R0, R33.reuse, R4 ;  /* 0x0000000421007220 */ /* 0x042fe20000400000 */
[C---:B------:R-:W-:Y:S01]  /*7a10*/  FMUL R2, R33.reuse, R5 ;  /* 0x0000000521027220 */ /* 0x040fe20000400000 */
[C---:B------:R-:W-:Y:S01]  /*7a20*/  FMUL R3, R33.reuse, R6 ;  /* 0x0000000621037220 */ /* 0x040fe20000400000 */
[----:B------:R-:W-:Y:S01]  /*7a30*/  FMUL R7, R33, R7 ;  /* 0x0000000721077220 */ /* 0x000fe20000400000 */
[----:B------:R-:W-:Y:S01]  /*7a40*/  FFMA R0, R35, R20, R0 ;  /* 0x0000001423007223 */ /* 0x000fe20000000000 */
[----:B------:R-:W-:Y:S01]  /*7a50*/  SHF.L.U32 R20, R41, 0x10, RZ ;  /* 0x0000001029147819 */ /* 0x000fe200000006ff */
[----:B------:R-:W-:Y:S01]  /*7a60*/  FFMA R2, R35, R21, R2 ;  /* 0x0000001523027223 */ /* 0x000fe20000000002 */
[C---:B------:R-:W-:Y:S01]  /*7a70*/  SHF.L.U32 R21, R42.reuse, 0x10, RZ ;  /* 0x000000102a157819 */ /* 0x040fe200000006ff */
[C---:B------:R-:W-:Y:S01]  /*7a80*/  FMUL R4, R33.reuse, R8 ;  /* 0x0000000821047220 */ /* 0x040fe20000400000 */
[----:B------:R-:W-:Y:S01]  /*7a90*/  FMUL R5, R33, R9 ;  /* 0x0000000921057220 */ /* 0x000fe20000400000 */
[C---:B------:R-:W-:Y:S01]  /*7aa0*/  FFMA R3, R35.reuse, R20, R3 ;  /* 0x0000001423037223 */ /* 0x040fe20000000003 */
[----:B------:R-:W-:Y:S01]  /*7ab0*/  LOP3.LUT R20, R42, 0xffff0000, RZ, 0xc0, !PT ;  /* 0xffff00002a147812 */ /* 0x000fe200078ec0ff */
[----:B------:R-:W-:Y:S01]  /*7ac0*/  FFMA R7, R35, R36, R7 ;  /* 0x0000002423077223 */ /* 0x000fe20000000007 */
[----:B------:R-:W-:Y:S01]  /*7ad0*/  LOP3.LUT R36, R43, 0xffff0000, RZ, 0xc0, !PT ;  /* 0xffff00002b247812 */ /* 0x000fe200078ec0ff */
[C---:B------:R-:W-:Y:S01]  /*7ae0*/  FMUL R6, R33.reuse, R10 ;  /* 0x0000000a21067220 */ /* 0x040fe20000400000 */
[----:B------:R-:W-:Y:S01]  /*7af0*/  F2FP.BF16.F32.PACK_AB R44, R2, R0 ;  /* 0x00000000022c723e */ /* 0x000fe200000010ff */
[----:B------:R-:W-:Y:S01]  /*7b00*/  FMUL R11, R33, R11 ;  /* 0x0000000b210b7220 */ /* 0x000fe20000400000 */
[----:B------:R-:W-:Y:S01]  /*7b10*/  F2FP.BF16.F32.PACK_AB R45, R7, R3 ;  /* 0x00000003072d723e */ /* 0x000fe200000010ff */
[----:B------:R-:W-:Y:S01]  /*7b20*/  FFMA R4, R35, R21, R4 ;  /* 0x0000001523047223 */ /* 0x000fe20000000004 */
[----:B------:R-:W-:Y:S01]  /*7b30*/  SHF.L.U32 R21, R49, 0x10, RZ ;  /* 0x0000001031157819 */ /* 0x000fe200000006ff */
[C---:B------:R-:W-:Y:S01]  /*7b40*/  FFMA R5, R35.reuse, R20, R5 ;  /* 0x0000001423057223 */ /* 0x040fe20000000005 */
[C---:B------:R-:W-:Y:S01]  /*7b50*/  SHF.L.U32 R20, R48.reuse, 0x10, RZ ;  /* 0x0000001030147819 */ /* 0x040fe200000006ff */
[----:B------:R-:W-:Y:S01]  /*7b60*/  FFMA R6, R35, R37, R6 ;  /* 0x0000002523067223 */ /* 0x000fe20000000006 */
[----:B------:R-:W-:Y:S01]  /*7b70*/  SHF.L.U32 R37, R51, 0x10, RZ ;  /* 0x0000001033257819 */ /* 0x000fe200000006ff */
[----:B------:R-:W-:Y:S01]  /*7b80*/  FFMA R11, R35, R36, R11 ;  /* 0x00000024230b7223 */ /* 0x000fe2000000000b */
[----:B------:R-:W-:Y:S01]  /*7b90*/  LOP3.LUT R36, R48, 0xffff0000, RZ, 0xc0, !PT ;  /* 0xffff000030247812 */ /* 0x000fe200078ec0ff */
[----:B------:R-:W-:Y:S01]  /*7ba0*/  FMUL R8, R33, R12 ;  /* 0x0000000c21087220 */ /* 0x000fe20000400000 */
[----:B------:R-:W-:Y:S01]  /*7bb0*/  F2FP.BF16.F32.PACK_AB R46, R5, R4 ;  /* 0x00000004052e723e */ /* 0x000fe200000010ff */
[C---:B------:R-:W-:Y:S01]  /*7bc0*/  FMUL R9, R33.reuse, R13 ;  /* 0x0000000d21097220 */ /* 0x040fe20000400000 */
[----:B------:R-:W-:Y:S01]  /*7bd0*/  FMUL R10, R33, R14 ;  /* 0x0000000e210a7220 */ /* 0x000fe20000400000 */
[----:B------:R-:W-:Y:S01]  /*7be0*/  FFMA R8, R35, R20, R8 ;  /* 0x0000001423087223 */ /* 0x000fe20000000008 */
[----:B------:R-:W-:Y:S01]  /*7bf0*/  LOP3.LUT R20, R49, 0xffff0000, RZ, 0xc0, !PT ;  /* 0xffff000031147812 */ /* 0x000fe200078ec0ff */
[C---:B------:R-:W-:Y:S01]  /*7c00*/  FFMA R9, R35.reuse, R36, R9 ;  /* 0x0000002423097223 */ /* 0x040fe20000000009 */
[----:B------:R-:W-:Y:S01]  /*7c10*/  FFMA R10, R35, R21, R10 ;  /* 0x00000015230a7223 */ /* 0x000fe2000000000a */
[C---:B------:R-:W-:Y:S01]  /*7c20*/  FMUL R15, R33.reuse, R15 ;  /* 0x0000000f210f7220 */ /* 0x040fe20000400000 */
[C---:B------:R-:W-:Y:S01]  /*7c30*/  SHF.L.U32 R21, R50.reuse, 0x10, RZ ;  /* 0x0000001032157819 */ /* 0x040fe200000006ff */
[C---:B------:R-:W-:Y:S01]  /*7c40*/  FMUL R12, R33.reuse, R16 ;  /* 0x00000010210c7220 */ /* 0x040fe20000400000 */
[----:B------:R-:W-:Y:S01]  /*7c50*/  LOP3.LUT R36, R50, 0xffff0000, RZ, 0xc0, !PT ;  /* 0xffff000032247812 */ /* 0x000fe200078ec0ff */
[C---:B------:R-:W-:Y:S01]  /*7c60*/  FMUL R13, R33.reuse, R17 ;  /* 0x00000011210d7220 */ /* 0x040fe20000400000 */
        /* <DEDUP_REMOVED lines=34> */
.L_x_122:
[----:B------:R-:W-:Y:S05]  /*7e90*/  BSYNC.RECONVERGENT B0 ;  /* 0x0000000000007941 */ /* 0x000fea0003800200 */
.L_x_121:
        /* <DEDUP_REMOVED lines=19> */
.L_x_126:
[----:B------:R-:W-:Y:S05]  /*7fd0*/  BSYNC B0 ;  /* 0x0000000000007941 */ /* 0x000fea0003800000 */
.L_x_125:
[----:B------:R-:W-:Y:S11]  /*7fe0*/  ISETP.NE.AND P0, PT, R87, RZ, PT ;  /* 0x000000ff5700720c */ /* 0x000ff60003f05270 */
[----:B------:R-:W-:Y:S02]  /*7ff0*/  @!UPT UIADD3 URZ, UPT, UPT, URZ, URZ, URZ ;  /* 0x000000fffffff290 */ /* 0x000fe4000fffe0ff */
[----:B------:R-:W-:Y:S05]  /*8000*/  @P0 WARPSYNC.ALL ;  /* 0x0000000000000948 */ /* 0x000fea0003800000 */
[----:B------:R4:W1:Y:S04]  /*8010*/  @P0 LDSM.16.M88.4 R40, [R39+UR50+0x200] ;  /* 0x000200322728083b */ /* 0x0008680008000200 */
[----:B------:R4:W1:Y:S02]  /*8020*/  @P0 LDSM.16.M88.4 R48, [R2+0x200] ;  /* 0x000200000230083b */ /* 0x0008640000000200 */
.L_x_124:
[----:B------:R-:W-:Y:S05]  /*8030*/  BSYNC B1 ;  /* 0x0000000000017941 */ /* 0x000fea0003800000 */
.L_x_123:
[----:B--2---:R-:W-:Y:S05]  /*8040*/  VIADD R0, R34, 0x60 ;  /* 0x0000006022007836 */ /* 0x004fea0000000000 */
        /* <DEDUP_REMOVED lines=9> */
[----:B------:R-:W5:Y:S01]  /*80e0*/  LDCU.64 UR6, c[0x4][0x78] ;  /* 0x01000f00ff0677ac */ /* 0x000f620008000a00 */
[----:B----4-:R-:W4:Y:S01]  /*80f0*/  LDC.64 R2, c[0x4][R3] ;  /* 0x0100000003027b82 */ /* 0x010f220000000a00 */
[----:B------:R-:W3:Y:S01]  /*8100*/  LDCU.64 UR4, c[0x4][0x10] ;  /* 0x01000200ff0477ac */ /* 0x000ee20008000a00 */
[----:B--2---:R-:W-:Y:S01]  /*8110*/  MOV R5, UR9 ;  /* 0x0000000900057c02 */ /* 0x004fe20008000f00 */
[----:B------:R-:W-:Y:S01]  /*8120*/  IMAD.U32 R4, RZ, RZ, UR8 ;  /* 0x00000008ff047e24 */ /* 0x000fe2000f8e00ff */
[----:B-----5:R-:W-:Y:S01]  /*8130*/  MOV R7, UR7 ;  /* 0x0000000700077c02 */ /* 0x020fe20008000f00 */
[----:B------:R-:W-:Y:S01]  /*8140*/  IMAD.U32 R6, RZ, RZ, UR6 ;  /* 0x00000006ff067e24 */ /* 0x000fe2000f8e00ff */
[----:B---3--:R-:W-:Y:S01]  /*8150*/  MOV R11, UR5 ;  /* 0x00000005000b7c02 */ /* 0x008fe20008000f00 */
[----:B------:R-:W-:Y:S02]  /*8160*/  IMAD.U32 R10, RZ, RZ, UR4 ;  /* 0x00000004ff0a7e24 */ /* 0x000fe4000f8e00ff */
[----:B------:R-:W-:Y:S07]  /*8170*/  LEPC R20, `(.L_x_128) ;  /* 0x000000001014794e */ /* 0x000fee0000000000 */
[----:B-1--4-:R-:W-:Y:S05]  /*8180*/  CALL.ABS.NOINC R2 ;  /* 0x0000000002007343 */ /* 0x012fea0003c00000 */
.L_x_128:
[----:B------:R-:W-:Y:S01]  /*8190*/  ISETP.NE.AND P0, PT, R72, RZ, PT ;  /* 0x000000ff4800720c */ /* 0x000fe20003f05270 */
[----:B------:R-:W-:Y:S05]  /*81a0*/  WARPSYNC.ALL ;  /* 0x0000000000007948 */ /* 0x000fea0003800000 */
[----:B------:R-:W-:Y:S01]  /*81b0*/  R2UR UR4, R34 ;  /* 0x00000000220472ca */ /* 0x000fe200000e0000 */
[----:B------:R-:W-:Y:S01]  /*81c0*/  BSSY.RECONVERGENT B0, `(.L_x_129) ;  /* 0x0000053000007945 */ /* 0x000fe20003800200 */
[----:B------:R-:W-:Y:S02]  /*81d0*/  R2UR UR5, R83 ;  /* 0x00000000530572ca */ /* 0x000fe400000e0000 */
[C---:B-1----:R-:W-:Y:S02]  /*81e0*/  SHF.L.U32 R20, R40.reuse, 0x10, RZ ;  /* 0x0000001028147819 */ /* 0x042fe400000006ff */
[----:B------:R-:W-:Y:S02]  /*81f0*/  LOP3.LUT R36, R40, 0xffff0000, RZ, 0xc0, !PT ;  /* 0xffff000028247812 */ /* 0x000fe400078ec0ff */
[C---:B------:R-:W-:Y:S02]  /*8200*/  SHF.L.U32 R21, R41.reuse, 0x10, RZ ;  /* 0x0000001029157819 */ /* 0x040fe400000006ff */
[----:B------:R-:W-:Y:S02]  /*8210*/  LOP3.LUT R38, R41, 0xffff0000, RZ, 0xc0, !PT ;  /* 0xffff000029267812 */ /* 0x000fe400078ec0ff */
[C---:B------:R-:W-:Y:S01]  /*8220*/  SHF.L.U32 R37, R42.reuse, 0x10, RZ ;  /* 0x000000102a257819 */ /* 0x040fe200000006ff */
[----:B------:R-:W1:Y:S01]  /*8230*/  LDTM.16dp256bit.x4 R4, tmem[UR4+0x60] ;  /* 0x00006004000479ee */ /* 0x000e620008120000 */
[----:B------:R-:W-:Y:S01]  /*8240*/  LOP3.LUT R40, R42, 0xffff0000, RZ, 0xc0, !PT ;  /* 0xffff00002a287812 */ /* 0x000fe200078ec0ff */
[----:B------:R-:W-:Y:S01]  /*8250*/  NOP ;  /* 0x0000000000007918 */ /* 0x000fe20000000000 */
[C---:B----4-:R-:W-:Y:S01]  /*8260*/  SHF.L.U32 R39, R43.reuse, 0x10, RZ ;  /* 0x000000102b277819 */ /* 0x050fe200000006ff */
[----:B------:R-:W-:Y:S01]  /*8270*/  UIADD3 UR5, UPT, UPT, UR5, 0x180, URZ ;  /* 0x0000018005057890 */ /* 0x000fe2000fffe0ff */
[----:B------:R-:W-:Y:S02]  /*8280*/  LOP3.LUT R41, R43, 0xffff0000, RZ, 0xc0, !PT ;  /* 0xffff00002b297812 */ /* 0x000fe400078ec0ff */
[C---:B------:R-:W-:Y:S01]  /*8290*/  SHF.L.U32 R42, R48.reuse, 0x10, RZ ;  /* 0x00000010302a7819 */ /* 0x040fe200000006ff */
[----:B------:R-:W-:Y:S01]  /*82a0*/  UPRMT UR5, UR45, 0x654, UR5 ;  /* 0x000006542d057896 */ /* 0x000fe20008000005 */
[----:B------:R-:W-:Y:S02]  /*82b0*/  LOP3.LUT R43, R48, 0xffff0000, RZ, 0xc0, !PT ;  /* 0xffff0000302b7812 */ /* 0x000fe400078ec0ff */
[C---:B------:R-:W-:Y:S02]  /*82c0*/  SHF.L.U32 R44, R49.reuse, 0x10, RZ ;  /* 0x00000010312c7819 */ /* 0x040fe400000006ff */
[----:B------:R-:W-:Y:S02]  /*82d0*/  LOP3.LUT R46, R49, 0xffff0000, RZ, 0xc0, !PT ;  /* 0xffff0000312e7812 */ /* 0x000fe400078ec0ff */
[C---:B------:R-:W-:Y:S02]  /*82e0*/  SHF.L.U32 R45, R50.reuse, 0x10, RZ ;  /* 0x00000010322d7819 */ /* 0x040fe400000006ff */
[----:B-1----:R-:W-:Y:S01]  /*82f0*/  SYNCS.ARRIVE.TRANS64.RED.A1T0 RZ, [UR5], RZ ;  /* 0x000000ffffff79a7 */ /* 0x002fe20008100405 */
[----:B------:R-:W-:Y:S02]  /*8300*/  LOP3.LUT R48, R50, 0xffff0000, RZ, 0xc0, !PT ;  /* 0xffff000032307812 */ /* 0x000fe400078ec0ff */
[C---:B------:R-:W-:Y:S02]  /*8310*/  SHF.L.U32 R47, R51.reuse, 0x10, RZ ;  /* 0x00000010332f7819 */ /* 0x040fe400000006ff */
[----:B------:R-:W-:Y:S01]  /*8320*/  LOP3.LUT R50, R51, 0xffff0000, RZ, 0xc0, !PT ;  /* 0xffff000033327812 */ /* 0x000fe200078ec0ff */
[C---:B------:R-:W-:Y:S01]  /*8330*/  FMUL R4, R33.reuse, R4 ;  /* 0x0000000421047220 */ /* 0x040fe20000400000 */
[C---:B------:R-:W-:Y:S01]  /*8340*/  FMUL R5, R33.reuse, R5 ;  /* 0x0000000521057220 */ /* 0x040fe20000400000 */
[C---:B------:R-:W-:Y:S01]  /*8350*/  FMUL R6, R33.reuse, R6 ;  /* 0x0000000621067220 */ /* 0x040fe20000400000 */
[----:B------:R-:W-:Y:S01]  /*8360*/  FMUL R7, R33, R7 ;  /* 0x0000000721077220 */ /* 0x000fe20000400000 */
[C---:B------:R-:W-:Y:S01]  /*8370*/  FFMA R4, R35.reuse, R20, R4 ;  /* 0x0000001423047223 */ /* 0x040fe20000000004 */
[C---:B------:R-:W-:Y:S01]  /*8380*/  FFMA R5, R35.reuse, R36, R5 ;  /* 0x0000002423057223 */ /* 0x040fe20000000005 */
[C---:B------:R-:W-:Y:S01]  /*8390*/  FFMA R6, R35.reuse, R21, R6 ;  /* 0x0000001523067223 */ /* 0x040fe20000000006 */
[----:B------:R-:W-:Y:S01]  /*83a0*/  FFMA R7, R35, R38, R7 ;  /* 0x0000002623077223 */ /* 0x000fe20000000007 */
[C---:B------:R-:W-:Y:S01]  /*83b0*/  FMUL R8, R33.reuse, R8 ;  /* 0x0000000821087220 */ /* 0x040fe20000400000 */
[----:B------:R-:W-:Y:S01]  /*83c0*/  FMUL R9, R33, R9 ;  /* 0x0000000921097220 */ /* 0x000fe20000400000 */
[----:B------:R-:W-:Y:S01]  /*83d0*/  F2FP.BF16.F32.PACK_AB R88, R5, R4 ;  /* 0x000000040558723e */ /* 0x000fe200000010ff */
[----:B------:R-:W-:Y:S01]  /*83e0*/  FMUL R0, R33, R10 ;  /* 0x0000000a21007220 */ /* 0x000fe20000400000 */
[----:B------:R-:W-:Y:S01]  /*83f0*/  F2FP.BF16.F32.PACK_AB R89, R7, R6 ;  /* 0x000000060759723e */ /* 0x000fe200000010ff */
[C---:B------:R-:W-:Y:S01]  /*8400*/  FFMA R8, R35.reuse, R37, R8 ;  /* 0x0000002523087223 */ /* 0x040fe20000000008 */
[----:B------:R-:W-:Y:S01]  /*8410*/  FFMA R9, R35, R40, R9 ;  /* 0x0000002823097223 */ /* 0x000fe20000000009 */
[C---:B------:R-:W-:Y:S01]  /*8420*/  FMUL R2, R33.reuse, R11 ;  /* 0x0000000b21027220 */ /* 0x040fe20000400000 */
[C---:B------:R-:W-:Y:S01]  /*8430*/  FMUL R3, R33.reuse, R12 ;  /* 0x0000000c21037220 */ /* 0x040fe20000400000 */
[----:B------:R-:W-:Y:S01]  /*8440*/  FMUL R10, R33, R13 ;  /* 0x0000000d210a7220 */ /* 0x000fe20000400000 */
[----:B------:R-:W-:Y:S01]  /*8450*/  FFMA R0, R35, R39, R0 ;  /* 0x0000002723007223 */ /* 0x000fe20000000000 */
        /* <DEDUP_REMOVED lines=41> */
.L_x_130:
[----:B------:R-:W-:Y:S05]  /*86f0*/  BSYNC.RECONVERGENT B0 ;  /* 0x0000000000007941 */ /* 0x000fea0003800200 */
.L_x_129:
[----:B------:R-:W-:Y:S01]  /*8700*/  BAR.SYNC.DEFER_BLOCKING 0x1, 0x80 ;  /* 0x0042000000007b1d */ /* 0x000fe20000010000 */
[----:B------:R-:W-:Y:S01]  /*8710*/  UISETP.NE.AND UP0, UPT, UR52, -0x4, UPT ;  /* 0xfffffffc3400788c */ /* 0x000fe2000bf05270 */
[----:B------:R-:W-:Y:S08]  /*8720*/  IADD3 R0, PT, PT, R30, 0x1, RZ ;  /* 0x000000011e007810 */ /* 0x000ff00007ffe0ff */
[----:B------:R-:W-:Y:S05]  /*8730*/  BRA.U !UP0, `(.L_x_131) ;  /* 0x0000000108247547 */ /* 0x000fea000b800000 */
[----:B------:R-:W-:Y:S01]  /*8740*/  ISETP.NE.AND P0, PT, R81, RZ, PT ;  /* 0x000000ff5100720c */ /* 0x000fe20003f05270 */
[----:B------:R-:W-:Y:S01]  /*8750*/  IMAD.U32 R2, RZ, RZ, UR56 ;  /* 0x00000038ff027e24 */ /* 0x000fe2000f8e00ff */
[----:B------:R-:W-:Y:S04]  /*8760*/  UIADD3 UR56, UPT, UPT, UR56, 0x1, URZ ;  /* 0x0000000138387890 */ /* 0x000fe8000fffe0ff */
[----:B------:R-:W-:Y:S04]  /*8770*/  UISETP.NE.AND UP0, UPT, UR56, 0x4, UPT ;  /* 0x000000043800788c */ /* 0x000fe8000bf05270 */
[----:B------:R-:W-:Y:S03]  /*8780*/  USEL UR56, UR56, URZ, UP0 ;  /* 0x000000ff38387287 */ /* 0x000fe60008000000 */
[----:B------:R-:W-:Y:S05]  /*8790*/  @P0 LEA R2, R2, UR50, 0x3 ;  /* 0x0000003202020c11 */ /* 0x000fea000f8e18ff */
[----:B------:R-:W-:Y:S05]  /*87a0*/  @P0 VIADD R3, R2, 0x130 ;  /* 0x0000013002030836 */ /* 0x000fea0000000000 */
[----:B------:R-:W-:Y:S04]  /*87b0*/  @P0 PRMT R3, R92, 0x654, R3 ;  /* 0x000006545c030816 */ /* 0x000fe80000000003 */
[----:B------:R2:W-:Y:S03]  /*87c0*/  @P0 SYNCS.ARRIVE.TRANS64.RED.A1T0 RZ, [R3+URZ], RZ ;  /* 0x000000ff03ff09a7 */ /* 0x0005e600081004ff */
.L_x_131:
[----:B------:R-:W-:Y:S01]  /*87d0*/  ISETP.NE.AND P1, PT, R76, RZ, PT ;  /* 0x000000ff4c00720c */ /* 0x000fe20003f25270 */
[----:B------:R-:W-:Y:S01]  /*87e0*/  UIADD3 UR52, UPT, UPT, UR52, 0x4, URZ ;  /* 0x0000000434347890 */ /* 0x000fe2000fffe0ff */
[----:B------:R-:W-:Y:S01]  /*87f0*/  ISETP.NE.AND P0, PT, R0, 0x2, PT ;  /* 0x000000020000780c */ /* 0x000fe20003f05270 */
[----:B------:R-:W-:Y:S01]  /*8800*/  UMOV UR57, UR51 ;  /* 0x0000003300397c82 */ /* 0x000fe20008000000 */
[----:B------:R-:W-:Y:S01]  /*8810*/  LOP3.LUT R68, R68, 0x1, RZ, 0x3c, !PT ;  /* 0x0000000144447812 */ /* 0x000fe200078e3cff */
[----:B------:R-:W-:Y:S01]  /*8820*/  IMAD.IADD R16, R29, 0x1, R62 ;  /* 0x000000011d107824 */ /* 0x000fe200078e023e */
[----:B------:R-:W-:Y:S01]  /*8830*/  SEL R2, RZ, 0x1, P0 ;  /* 0x00000001ff027807 */ /* 0x000fe20000000000 */
[----:B------:R-:W-:Y:S01]  /*8840*/  IMAD.IADD R19, R31, 0x1, R64 ;  /* 0x000000011f137824 */ /* 0x000fe200078e0240 */
[----:B------:R-:W-:Y:S02]  /*8850*/  SEL R30, R0, RZ, P0 ;  /* 0x000000ff001e7207 */ /* 0x000fe40000000000 */
[----:B------:R-:W-:Y:S03]  /*8860*/  LOP3.LUT R69, R69, R2, RZ, 0x3c, !PT ;  /* 0x0000000245457212 */ /* 0x000fe600078e3cff */
[----:B------:R-:W-:Y:S05]  /*8870*/  @P1 BRA `(.L_x_132) ;  /* 0xffffffd000041947 */ /* 0x000fea000383ffff */
[----:B------:R-:W-:-:S09]  /*8880*/  UISETP.NE.AND UP0, UPT, UR53, URZ, UPT ;  /* 0x000000ff3500728c */ /* 0x000fd2000bf05270 */
[----:B------:R-:W-:Y:S05]  /*8890*/  BRA.U !UP0, `(.L_x_133) ;  /* 0x0000000108487547 */ /* 0x000fea000b800000 */
[----:B------:R-:W4:Y:S02]  /*88a0*/  LDCU.64 UR4, c[0x0][0x890] ;  /* 0x00011200ff0477ac */ /* 0x000f240008000a00 */
[----:B----4-:R-:W-:-:S04]  /*88b0*/  UISETP.NE.U32.AND UP0, UPT, UR4, URZ, UPT ;  /* 0x000000ff0400728c */ /* 0x010fc8000bf05070 */
[----:B------:R-:W-:-:S09]  /*88c0*/  UISETP.NE.AND.EX UP0, UPT, UR5, URZ, UPT, UP0 ;  /* 0x000000ff0500728c */ /* 0x000fd2000bf05300 */
[----:B------:R-:W-:Y:S05]  /*88d0*/  BRA.U UP0, `(.L_x_134) ;  /* 0x00000001000c7547 */ /* 0x000fea000b800000 */
[----:B------:R-:W-:-:S13]  /*88e0*/  FSETP.NEU.AND P0, PT, R35, RZ, PT ;  /* 0x000000ff2300720b */ /* 0x000fda0003f0d000 */
[----:B------:R-:W-:Y:S05]  /*88f0*/  @!P0 EXIT ;  /* 0x000000000000894d */ /* 0x000fea0003800000 */
[----:B------:R-:W-:Y:S05]  /*8900*/  BRA `(.L_x_133) ;  /* 0x00000000002c7947 */ /* 0x000fea0003800000 */
.L_x_134:
[----:B------:R-:W-:Y:S01]  /*8910*/  ISETP.NE.AND P0, PT, R80, RZ, PT ;  /* 0x000000ff5000720c */ /* 0x000fe20003f05270 */
[----:B------:R-:W-:-:S12]  /*8920*/  BSSY.RECONVERGENT B0, `(.L_x_133) ;  /* 0x0000009000007945 */ /* 0x000fd80003800200 */
[----:B------:R-:W-:Y:S05]  /*8930*/  @P0 BRA `(.L_x_135) ;  /* 0x0000000000140947 */ /* 0x000fea0003800000 */
[----:B------:R-:W4:Y:S02]  /*8940*/  LDCU.64 UR4, c[0x0][0x888] ;  /* 0x00011100ff0477ac */ /* 0x000f240008000a00 */
[----:B----4-:R-:W-:-:S04]  /*8950*/  ISETP.NE.U32.AND P0, PT, RZ, UR4, PT ;  /* 0x00000004ff007c0c */ /* 0x010fc8000bf05070 */
[----:B------:R-:W-:-:S13]  /*8960*/  ISETP.NE.AND.EX P0, PT, RZ, UR5, PT, P0 ;  /* 0x00000005ff007c0c */ /* 0x000fda000bf05300 */
[----:B------:R-:W-:Y:S05]  /*8970*/  @!P0 EXIT ;  /* 0x000000000000894d */ /* 0x000fea0003800000 */
[----:B------:R-:W-:Y:S05]  /*8980*/  BRA `(.L_x_136) ;  /* 0x0000000000087947 */ /* 0x000fea0003800000 */
.L_x_135:
[----:B------:R-:W-:-:S13]  /*8990*/  FSETP.NEU.AND P0, PT, R35, RZ, PT ;  /* 0x000000ff2300720b */ /* 0x000fda0003f0d000 */
[----:B------:R-:W-:Y:S05]  /*89a0*/  @!P0 EXIT ;  /* 0x000000000000894d */ /* 0x000fea0003800000 */
.L_x_136:
[----:B------:R-:W-:Y:S05]  /*89b0*/  BSYNC.RECONVERGENT B0 ;  /* 0x0000000000007941 */ /* 0x000fea0003800200 */
.L_x_133:
[----:B------:R-:W-:Y:S01]  /*89c0*/  ULEA UR4, UR56, UR50, 0x3 ;  /* 0x0000003238047291 */ /* 0x000fe2000f8e18ff */
[----:B------:R-:W-:-:S04]  /*89d0*/  DEPBAR.LE SB0, 0x0 ;  /* 0x000080000000791a */ /* 0x000fc80000000000 */
[----:B------:R-:W-:-:S04]  /*89e0*/  UIADD3 UR4, UPT, UPT, UR4, 0x130, URZ ;  /* 0x0000013004047890 */ /* 0x000fc8000fffe0ff */
[----:B------:R-:W-:-:S09]  /*89f0*/  UPRMT UR4, UR45, 0x654, UR4 ;  /* 0x000006542d047896 */ /* 0x000fd20008000004 */
[----:B------:R-:W-:Y:S01]  /*8a00*/  SYNCS.ARRIVE.TRANS64.RED.A1T0 RZ, [UR4], RZ ;  /* 0x000000ffffff79a7 */ /* 0x000fe20008100404 */
[----:B------:R-:W-:Y:S05]  /*8a10*/  EXIT ;  /* 0x000000000000794d */ /* 0x000fea0003800000 */
.L_x_20:
[----:B------:R-:W-:Y:S07]  /*8a20*/  MOV R2, UR17 ;  /* 0x0000001100027c02 */ /* 0x000fee0008000f00 */
.L_x_137:
[----:B-1----:R1:W2:Y:S02]  /*8a30*/  SYNCS.PHASECHK.TRANS64.TRYWAIT P1, [R2+URZ+0x88], R5 ;  /* 0x00008805020075a7 */ /* 0x0022a400080211ff */
[----:B--2---:R-:W-:Y:S05]  /*8a40*/  @!P1 NANOSLEEP.SYNCS 0x989680 ;  /* 0x009896800000995d */ /* 0x004fea0003900000 */
[----:B------:R-:W2:Y:S02]  /*8a50*/  @!P1 SYNCS.PHASECHK.TRANS64 P1, [R2+URZ+0x88], R5 ;  /* 0x00008805020095a7 */ /* 0x000ea400080210ff */
[----:B--2---:R-:W-:Y:S05]  /*8a60*/  @!P1 BRA `(.L_x_137) ;  /* 0xfffffffc00f09947 */ /* 0x004fea000383ffff */
[----:B------:R-:W-:Y:S05]  /*8a70*/  BRA `(.L_x_19) ;  /* 0xffffff8c00c07947 */ /* 0x000fea000383ffff */
.L_x_26:
[----:B------:R-:W-:Y:S07]  /*8a80*/  MOV R2, UR25 ;  /* 0x0000001900027c02 */ /* 0x000fee0008000f00 */
.L_x_138:
[----:B-1----:R1:W2:Y:S02]  /*8a90*/  SYNCS.PHASECHK.TRANS64.TRYWAIT P0, [R2+URZ+0x88], R5 ;  /* 0x00008805020075a7 */ /* 0x0022a400080011ff */
[----:B--2---:R-:W-:Y:S05]  /*8aa0*/  @!P0 NANOSLEEP.SYNCS 0x989680 ;  /* 0x009896800000895d */ /* 0x004fea0003900000 */
[----:B------:R-:W2:Y:S02]  /*8ab0*/  @!P0 SYNCS.PHASECHK.TRANS64 P0, [R2+URZ+0x88], R5 ;  /* 0x00008805020085a7 */ /* 0x000ea400080010ff */
[----:B--2---:R-:W-:Y:S05]  /*8ac0*/  @!P0 BRA `(.L_x_138) ;  /* 0xfffffffc00f08947 */ /* 0x004fea000383ffff */
[----:B------:R-:W-:Y:S05]  /*8ad0*/  BRA `(.L_x_25) ;  /* 0xffffff9400447947 */ /* 0x000fea000383ffff */
.L_x_30:
[----:B-1----:R-:W-:-:S07]  /*8ae0*/  MOV R2, UR22 ;  /* 0x0000001600027c02 */ /* 0x002fce0008000f00 */
.L_x_139:
[----:B-1----:R1:W4:Y:S02]  /*8af0*/  SYNCS.PHASECHK.TRANS64.TRYWAIT P0, [R2+URZ+0x160], R3 ;  /* 0x00016003020075a7 */ /* 0x00232400080011ff */
[----:B----4-:R-:W-:Y:S05]  /*8b00*/  @!P0 NANOSLEEP.SYNCS 0x989680 ;  /* 0x009896800000895d */ /* 0x010fea0003900000 */
[----:B------:R-:W4:Y:S02]  /*8b10*/  @!P0 SYNCS.PHASECHK.TRANS64 P0, [R2+URZ+0x160], R3 ;  /* 0x00016003020085a7 */ /* 0x000f2400080010ff */
[----:B----4-:R-:W-:Y:S05]  /*8b20*/  @!P0 BRA `(.L_x_139) ;  /* 0xfffffffc00f08947 */ /* 0x010fea000383ffff */
[----:B------:R-:W-:Y:S05]  /*8b30*/  BRA `(.L_x_140) ;  /* 0xffffff9800207947 */ /* 0x000fea000383ffff */
.L_x_34:
[----:B------:R-:W-:-:S07]  /*8b40*/  MOV R0, UR4 ;  /* 0x0000000400007c02 */ /* 0x000fce0008000f00 */
.L_x_141:
[----:B-1----:R1:W4:Y:S02]  /*8b50*/  SYNCS.PHASECHK.TRANS64.TRYWAIT P0, [R0+URZ], R3 ;  /* 0x00000003000075a7 */ /* 0x00232400080011ff */
[----:B----4-:R-:W-:Y:S05]  /*8b60*/  @!P0 NANOSLEEP.SYNCS 0x989680 ;  /* 0x009896800000895d */ /* 0x010fea0003900000 */
[----:B------:R-:W4:Y:S02]  /*8b70*/  @!P0 SYNCS.PHASECHK.TRANS64 P0, [R0+URZ], R3 ;  /* 0x00000003000085a7 */ /* 0x000f2400080010ff */
[----:B----4-:R-:W-:Y:S05]  /*8b80*/  @!P0 BRA `(.L_x_141) ;  /* 0xfffffffc00f08947 */ /* 0x010fea000383ffff */
[----:B------:R-:W-:Y:S05]  /*8b90*/  BRA `(.L_x_142) ;  /* 0xffffff9c00787947 */ /* 0x000fea000383ffff */
.L_x_35:
[----:B------:R-:W-:-:S07]  /*8ba0*/  MOV R0, UR4 ;  /* 0x0000000400007c02 */ /* 0x000fce0008000f00 */
.L_x_143:
[----:B-1----:R1:W4:Y:S02]  /*8bb0*/  SYNCS.PHASECHK.TRANS64.TRYWAIT P0, [R0+URZ], R3 ;  /* 0x00000003000075a7 */ /* 0x00232400080011ff */
[----:B----4-:R-:W-:Y:S05]  /*8bc0*/  @!P0 NANOSLEEP.SYNCS 0x989680 ;  /* 0x009896800000895d */ /* 0x010fea0003900000 */
[----:B------:R-:W4:Y:S02]  /*8bd0*/  @!P0 SYNCS.PHASECHK.TRANS64 P0, [R0+URZ], R3 ;  /* 0x00000003000085a7 */ /* 0x000f2400080010ff */
[----:B----4-:R-:W-:Y:S05]  /*8be0*/  @!P0 BRA `(.L_x_143) ;  /* 0xfffffffc00f08947 */ /* 0x010fea000383ffff */
[----:B------:R-:W-:Y:S05]  /*8bf0*/  BRA `(.L_x_144) ;  /* 0xffffff9c00887947 */ /* 0x000fea000383ffff */
.L_x_36:
[----:B------:R-:W-:-:S07]  /*8c00*/  MOV R0, UR4 ;  /* 0x0000000400007c02 */ /* 0x000fce0008000f00 */
.L_x_145:
[----:B-1----:R1:W4:Y:S02]  /*8c10*/  SYNCS.PHASECHK.TRANS64.TRYWAIT P0, [R0+URZ], R3 ;  /* 0x00000003000075a7 */ /* 0x00232400080011ff */
[----:B----4-:R-:W-:Y:S05]  /*8c20*/  @!P0 NANOSLEEP.SYNCS 0x989680 ;  /* 0x009896800000895d */ /* 0x010fea0003900000 */
[----:B------:R-:W4:Y:S02]  /*8c30*/  @!P0 SYNCS.PHASECHK.TRANS64 P0, [R0+URZ], R3 ;  /* 0x00000003000085a7 */ /* 0x000f2400080010ff */
[----:B----4-:R-:W-:Y:S05]  /*8c40*/  @!P0 BRA `(.L_x_145) ;  /* 0xfffffffc00f08947 */ /* 0x010fea000383ffff */
[----:B------:R-:W-:Y:S05]  /*8c50*/  BRA `(.L_x_146) ;  /* 0xffffff9c00987947 */ /* 0x000fea000383ffff */
.L_x_37:
[----:B------:R-:W-:-:S07]  /*8c60*/  MOV R0, UR4 ;  /* 0x0000000400007c02 */ /* 0x000fce0008000f00 */
.L_x_147:
[----:B-1----:R1:W4:Y:S02]  /*8c70*/  SYNCS.PHASECHK.TRANS64.TRYWAIT P0, [R0+URZ], R3 ;  /* 0x00000003000075a7 */ /* 0x00232400080011ff */
[----:B----4-:R-:W-:Y:S05]  /*8c80*/  @!P0 NANOSLEEP.SYNCS 0x989680 ;  /* 0x009896800000895d */ /* 0x010fea0003900000 */
[----:B------:R-:W4:Y:S02]  /*8c90*/  @!P0 SYNCS.PHASECHK.TRANS64 P0, [R0+URZ], R3 ;  /* 0x00000003000085a7 */ /* 0x000f2400080010ff */
[----:B----4-:R-:W-:Y:S05]  /*8ca0*/  @!P0 BRA `(.L_x_147) ;  /* 0xfffffffc00f08947 */ /* 0x010fea000383ffff */
[----:B------:R-:W-:Y:S05]  /*8cb0*/  BRA `(.L_x_148) ;  /* 0xffffff9c00a87947 */ /* 0x000fea000383ffff */
.L_x_38:
[----:B------:R-:W-:-:S07]  /*8cc0*/  MOV R0, UR4 ;  /* 0x0000000400007c02 */ /* 0x000fce0008000f00 */
.L_x_149:
[----:B-1----:R1:W4:Y:S02]  /*8cd0*/  SYNCS.PHASECHK.TRANS64.TRYWAIT P0, [R0+URZ], R3 ;  /* 0x00000003000075a7 */ /* 0x00232400080011ff */
[----:B----4-:R-:W-:Y:S05]  /*8ce0*/  @!P0 NANOSLEEP.SYNCS 0x989680 ;  /* 0x009896800000895d */ /* 0x010fea0003900000 */
[----:B------:R-:W4:Y:S02]  /*8cf0*/  @!P0 SYNCS.PHASECHK.TRANS64 P0, [R0+URZ], R3 ;  /* 0x00000003000085a7 */ /* 0x000f2400080010ff */
[----:B----4-:R-:W-:Y:S05]  /*8d00*/  @!P0 BRA `(.L_x_149) ;  /* 0xfffffffc00f08947 */ /* 0x010fea000383ffff */
[----:B------:R-:W-:Y:S05]  /*8d10*/  BRA `(.L_x_150) ;  /* 0xffffff9c00b87947 */ /* 0x000fea000383ffff */
.L_x_39:
[----:B------:R-:W-:-:S07]  /*8d20*/  MOV R0, UR4 ;  /* 0x0000000400007c02 */ /* 0x000fce0008000f00 */
.L_x_151:
[----:B-1----:R1:W4:Y:S02]  /*8d30*/  SYNCS.PHASECHK.TRANS64.TRYWAIT P0, [R0+URZ], R3 ;  /* 0x00000003000075a7 */ /* 0x00232400080011ff */
[----:B----4-:R-:W-:Y:S05]  /*8d40*/  @!P0 NANOSLEEP.SYNCS 0x989680 ;  /* 0x009896800000895d */ /* 0x010fea0003900000 */
[----:B------:R-:W4:Y:S02]  /*8d50*/  @!P0 SYNCS.PHASECHK.TRANS64 P0, [R0+URZ], R3 ;  /* 0x00000003000085a7 */ /* 0x000f2400080010ff */
[----:B----4-:R-:W-:Y:S05]  /*8d60*/  @!P0 BRA `(.L_x_151) ;  /* 0xfffffffc00f08947 */ /* 0x010fea000383ffff */
[----:B------:R-:W-:Y:S05]  /*8d70*/  BRA `(.L_x_152) ;  /* 0xffffff9c00c87947 */ /* 0x000fea000383ffff */
.L_x_40:
[----:B------:R-:W-:-:S07]  /*8d80*/  MOV R0, UR4 ;  /* 0x0000000400007c02 */ /* 0x000fce0008000f00 */
.L_x_153:
[----:B-1----:R1:W4:Y:S02]  /*8d90*/  SYNCS.PHASECHK.TRANS64.TRYWAIT P0, [R0+URZ], R3 ;  /* 0x00000003000075a7 */ /* 0x00232400080011ff */
[----:B----4-:R-:W-:Y:S05]  /*8da0*/  @!P0 NANOSLEEP.SYNCS 0x989680 ;  /* 0x009896800000895d */ /* 0x010fea0003900000 */
[----:B------:R-:W4:Y:S02]  /*8db0*/  @!P0 SYNCS.PHASECHK.TRANS64 P0, [R0+URZ], R3 ;  /* 0x00000003000085a7 */ /* 0x000f2400080010ff */
[----:B----4-:R-:W-:Y:S05]  /*8dc0*/  @!P0 BRA `(.L_x_153) ;  /* 0xfffffffc00f08947 */ /* 0x010fea000383ffff */
[----:B------:R-:W-:Y:S05]  /*8dd0*/  BRA `(.L_x_154) ;  /* 0xffffff9c00d87947 */ /* 0x000fea000383ffff */
.L_x_41:
[----:B------:R-:W-:-:S07]  /*8de0*/  MOV R0, UR4 ;  /* 0x0000000400007c02 */ /* 0x000fce0008000f00 */
.L_x_155:
[----:B-1----:R1:W4:Y:S02]  /*8df0*/  SYNCS.PHASECHK.TRANS64.TRYWAIT P0, [R0+URZ], R3 ;  /* 0x00000003000075a7 */ /* 0x00232400080011ff */
[----:B----4-:R-:W-:Y:S05]  /*8e00*/  @!P0 NANOSLEEP.SYNCS 0x989680 ;  /* 0x009896800000895d */ /* 0x010fea0003900000 */
[----:B------:R-:W4:Y:S02]  /*8e10*/  @!P0 SYNCS.PHASECHK.TRANS64 P0, [R0+URZ], R3 ;  /* 0x00000003000085a7 */ /* 0x000f2400080010ff */
[----:B----4-:R-:W-:Y:S05]  /*8e20*/  @!P0 BRA `(.L_x_155) ;  /* 0xfffffffc00f08947 */ /* 0x010fea000383ffff */
[----:B------:R-:W-:Y:S05]  /*8e30*/  BRA `(.L_x_156) ;  /* 0xffffff9c00e87947 */ /* 0x000fea000383ffff */
.L_x_42:
[----:B------:R-:W-:-:S07]  /*8e40*/  MOV R0, UR4 ;  /* 0x0000000400007c02 */ /* 0x000fce0008000f00 */
.L_x_157:
[----:B-1----:R1:W4:Y:S02]  /*8e50*/  SYNCS.PHASECHK.TRANS64.TRYWAIT P0, [R0+URZ], R3 ;  /* 0x00000003000075a7 */ /* 0x00232400080011ff */
[----:B----4-:R-:W-:Y:S05]  /*8e60*/  @!P0 NANOSLEEP.SYNCS 0x989680 ;  /* 0x009896800000895d */ /* 0x010fea0003900000 */
[----:B------:R-:W4:Y:S02]  /*8e70*/  @!P0 SYNCS.PHASECHK.TRANS64 P0, [R0+URZ], R3 ;  /* 0x00000003000085a7 */ /* 0x000f2400080010ff */
[----:B----4-:R-:W-:Y:S05]  /*8e80*/  @!P0 BRA `(.L_x_157) ;  /* 0xfffffffc00f08947 */ /* 0x010fea000383ffff */
[----:B------:R-:W-:Y:S05]  /*8e90*/  BRA `(.L_x_158) ;  /* 0xffffff9c00f87947 */ /* 0x000fea000383ffff */
.L_x_43:
[----:B------:R-:W-:-:S07]  /*8ea0*/  MOV R0, UR4 ;  /* 0x0000000400007c02 */ /* 0x000fce0008000f00 */
.L_x_159:
[----:B-1----:R1:W4:Y:S02]  /*8eb0*/  SYNCS.PHASECHK.TRANS64.TRYWAIT P0, [R0+URZ], R3 ;  /* 0x00000003000075a7 */ /* 0x00232400080011ff */
[----:B----4-:R-:W-:Y:S05]  /*8ec0*/  @!P0 NANOSLEEP.SYNCS 0x989680 ;  /* 0x009896800000895d */ /* 0x010fea0003900000 */
[----:B------:R-:W4:Y:S02]  /*8ed0*/  @!P0 SYNCS.PHASECHK.TRANS64 P0, [R0+URZ], R3 ;  /* 0x00000003000085a7 */ /* 0x000f2400080010ff */
[----:B----4-:R-:W-:Y:S05]  /*8ee0*/  @!P0 BRA `(.L_x_159) ;  /* 0xfffffffc00f08947 */ /* 0x010fea000383ffff */
[----:B------:R-:W-:Y:S05]  /*8ef0*/  BRA `(.L_x_160) ;  /* 0xffffffa000087947 */ /* 0x000fea000383ffff */
.L_x_44:
[----:B------:R-:W-:-:S07]  /*8f00*/  MOV R0, UR4 ;  /* 0x0000000400007c02 */ /* 0x000fce0008000f00 */
.L_x_161:
[----:B-1----:R1:W4:Y:S02]  /*8f10*/  SYNCS.PHASECHK.TRANS64.TRYWAIT P0, [R0+URZ], R3 ;  /* 0x00000003000075a7 */ /* 0x00232400080011ff */
[----:B----4-:R-:W-:Y:S05]  /*8f20*/  @!P0 NANOSLEEP.SYNCS 0x989680 ;  /* 0x009896800000895d */ /* 0x010fea0003900000 */
[----:B------:R-:W4:Y:S02]  /*8f30*/  @!P0 SYNCS.PHASECHK.TRANS64 P0, [R0+URZ], R3 ;  /* 0x00000003000085a7 */ /* 0x000f2400080010ff */
[----:B----4-:R-:W-:Y:S05]  /*8f40*/  @!P0 BRA `(.L_x_161) ;  /* 0xfffffffc00f08947 */ /* 0x010fea000383ffff */
[----:B------:R-:W-:Y:S05]  /*8f50*/  BRA `(.L_x_162) ;  /* 0xffffffa000187947 */ /* 0x000fea000383ffff */
.L_x_45:
[----:B------:R-:W-:-:S07]  /*8f60*/  MOV R0, UR4 ;  /* 0x0000000400007c02 */ /* 0x000fce0008000f00 */
.L_x_163:
[----:B-1----:R1:W4:Y:S02]  /*8f70*/  SYNCS.PHASECHK.TRANS64.TRYWAIT P0, [R0+URZ], R3 ;  /* 0x00000003000075a7 */ /* 0x00232400080011ff */
[----:B----4-:R-:W-:Y:S05]  /*8f80*/  @!P0 NANOSLEEP.SYNCS 0x989680 ;  /* 0x009896800000895d */ /* 0x010fea0003900000 */
[----:B------:R-:W4:Y:S02]  /*8f90*/  @!P0 SYNCS.PHASECHK.TRANS64 P0, [R0+URZ], R3 ;  /* 0x00000003000085a7 */ /* 0x000f2400080010ff */
[----:B----4-:R-:W-:Y:S05]  /*8fa0*/  @!P0 BRA `(.L_x_163) ;  /* 0xfffffffc00f08947 */ /* 0x010fea000383ffff */
[----:B------:R-:W-:Y:S05]  /*8fb0*/  BRA `(.L_x_164) ;  /* 0xffffffa000287947 */ /* 0x000fea000383ffff */
.L_x_46:
[----:B------:R-:W-:-:S07]  /*8fc0*/  MOV R0, UR4 ;  /* 0x0000000400007c02 */ /* 0x000fce0008000f00 */
.L_x_165:
[----:B-1----:R1:W4:Y:S02]  /*8fd0*/  SYNCS.PHASECHK.TRANS64.TRYWAIT P0, [R0+URZ], R3 ;  /* 0x00000003000075a7 */ /* 0x00232400080011ff */
[----:B----4-:R-:W-:Y:S05]  /*8fe0*/  @!P0 NANOSLEEP.SYNCS 0x989680 ;  /* 0x009896800000895d */ /* 0x010fea0003900000 */
[----:B------:R-:W4:Y:S02]  /*8ff0*/  @!P0 SYNCS.PHASECHK.TRANS64 P0, [R0+URZ], R3 ;  /* 0x00000003000085a7 */ /* 0x000f2400080010ff */
[----:B----4-:R-:W-:Y:S05]  /*9000*/  @!P0 BRA `(.L_x_165) ;  /* 0xfffffffc00f08947 */ /* 0x010fea000383ffff */
[----:B------:R-:W-:Y:S05]  /*9010*/  BRA `(.L_x_166) ;  /* 0xffffffa000387947 */ /* 0x000fea000383ffff */
.L_x_47:
[----:B------:R-:W-:-:S07]  /*9020*/  MOV R0, UR4 ;  /* 0x0000000400007c02 */ /* 0x000fce0008000f00 */
.L_x_167:
[----:B-1----:R1:W4:Y:S02]  /*9030*/  SYNCS.PHASECHK.TRANS64.TRYWAIT P0, [R0+URZ], R3 ;  /* 0x00000003000075a7 */ /* 0x00232400080011ff */
[----:B----4-:R-:W-:Y:S05]  /*9040*/  @!P0 NANOSLEEP.SYNCS 0x989680 ;  /* 0x009896800000895d */ /* 0x010fea0003900000 */
[----:B------:R-:W4:Y:S02]  /*9050*/  @!P0 SYNCS.PHASECHK.TRANS64 P0, [R0+URZ], R3 ;  /* 0x00000003000085a7 */ /* 0x000f2400080010ff */
[----:B----4-:R-:W-:Y:S05]  /*9060*/  @!P0 BRA `(.L_x_167) ;  /* 0xfffffffc00f08947 */ /* 0x010fea000383ffff */
[----:B------:R-:W-:Y:S05]  /*9070*/  BRA `(.L_x_168) ;  /* 0xffffffa000487947 */ /* 0x000fea000383ffff */
.L_x_48:
[----:B------:R-:W-:-:S07]  /*9080*/  MOV R0, UR4 ;  /* 0x0000000400007c02 */ /* 0x000fce0008000f00 */
.L_x_169:
[----:B-1----:R1:W4:Y:S02]  /*9090*/  SYNCS.PHASECHK.TRANS64.TRYWAIT P0, [R0+URZ], R3 ;  /* 0x00000003000075a7 */ /* 0x00232400080011ff */
[----:B----4-:R-:W-:Y:S05]  /*90a0*/  @!P0 NANOSLEEP.SYNCS 0x989680 ;  /* 0x009896800000895d */ /* 0x010fea0003900000 */
[----:B------:R-:W4:Y:S02]  /*90b0*/  @!P0 SYNCS.PHASECHK.TRANS64 P0, [R0+URZ], R3 ;  /* 0x00000003000085a7 */ /* 0x000f2400080010ff */
[----:B----4-:R-:W-:Y:S05]  /*90c0*/  @!P0 BRA `(.L_x_169) ;  /* 0xfffffffc00f08947 */ /* 0x010fea000383ffff */
[----:B------:R-:W-:Y:S05]  /*90d0*/  BRA `(.L_x_170) ;  /* 0xffffffa000587947 */ /* 0x000fea000383ffff */
.L_x_49:
[----:B------:R-:W-:-:S07]  /*90e0*/  MOV R0, UR4 ;  /* 0x0000000400007c02 */ /* 0x000fce0008000f00 */
.L_x_171:
[----:B-1----:R1:W4:Y:S02]  /*90f0*/  SYNCS.PHASECHK.TRANS64.TRYWAIT P0, [R0+URZ], R3 ;  /* 0x00000003000075a7 */ /* 0x00232400080011ff */
[----:B----4-:R-:W-:Y:S05]  /*9100*/  @!P0 NANOSLEEP.SYNCS 0x989680 ;  /* 0x009896800000895d */ /* 0x010fea0003900000 */
[----:B------:R-:W4:Y:S02]  /*9110*/  @!P0 SYNCS.PHASECHK.TRANS64 P0, [R0+URZ], R3 ;  /* 0x00000003000085a7 */ /* 0x000f2400080010ff */
[----:B----4-:R-:W-:Y:S05]  /*9120*/  @!P0 BRA `(.L_x_171) ;  /* 0xfffffffc00f08947 */ /* 0x010fea000383ffff */
[----:B------:R-:W-:Y:S05]  /*9130*/  BRA `(.L_x_172) ;  /* 0xffffffa000687947 */ /* 0x000fea000383ffff */
.L_x_52:
[----:B------:R-:W-:-:S07]  /*9140*/  MOV R4, UR45 ;  /* 0x0000002d00047c02 */ /* 0x000fce0008000f00 */
.L_x_173:
[----:B-1----:R1:W2:Y:S02]  /*9150*/  SYNCS.PHASECHK.TRANS64.TRYWAIT P1, [R4+URZ+0x168], R7 ;  /* 0x00016807040075a7 */ /* 0x0022a400080211ff */
[----:B--2---:R-:W-:Y:S05]  /*9160*/  @!P1 NANOSLEEP.SYNCS 0x989680 ;  /* 0x009896800000995d */ /* 0x004fea0003900000 */
[----:B------:R-:W2:Y:S02]  /*9170*/  @!P1 SYNCS.PHASECHK.TRANS64 P1, [R4+URZ+0x168], R7 ;  /* 0x00016807040095a7 */ /* 0x000ea400080210ff */
[----:B--2---:R-:W-:Y:S05]  /*9180*/  @!P1 BRA `(.L_x_173) ;  /* 0xfffffffc00f09947 */ /* 0x004fea000383ffff */
[----:B------:R-:W-:Y:S05]  /*9190*/  BRA `(.L_x_174) ;  /* 0xffffffa000d07947 */ /* 0x000fea000383ffff */
.L_x_53:
[----:B-1----:R-:W-:-:S07]  /*91a0*/  MOV R4, UR45 ;  /* 0x0000002d00047c02 */ /* 0x002fce0008000f00 */
.L_x_175:
[----:B-1----:R1:W2:Y:S02]  /*91b0*/  SYNCS.PHASECHK.TRANS64.TRYWAIT P1, [R4+URZ+0x160], R5 ;  /* 0x00016005040075a7 */ /* 0x0022a400080211ff */
[----:B--2---:R-:W-:Y:S05]  /*91c0*/  @!P1 NANOSLEEP.SYNCS 0x989680 ;  /* 0x009896800000995d */ /* 0x004fea0003900000 */
[----:B------:R-:W2:Y:S02]  /*91d0*/  @!P1 SYNCS.PHASECHK.TRANS64 P1, [R4+URZ+0x160], R5 ;  /* 0x00016005040095a7 */ /* 0x000ea400080210ff */
[----:B--2---:R-:W-:Y:S05]  /*91e0*/  @!P1 BRA `(.L_x_175) ;  /* 0xfffffffc00f09947 */ /* 0x004fea000383ffff */
[----:B------:R-:W-:Y:S05]  /*91f0*/  BRA `(.L_x_176) ;  /* 0xffffffa000d87947 */ /* 0x000fea000383ffff */
.L_x_61:
[----:B------:R-:W-:-:S07]  /*9200*/  MOV R0, UR6 ;  /* 0x0000000600007c02 */ /* 0x000fce0008000f00 */
.L_x_177:
[----:B-1----:R1:W2:Y:S02]  /*9210*/  SYNCS.PHASECHK.TRANS64.TRYWAIT P0, [R0+URZ+0x160], R5 ;  /* 0x00016005000075a7 */ /* 0x0022a400080011ff */
[----:B--2---:R-:W-:Y:S05]  /*9220*/  @!P0 NANOSLEEP.SYNCS 0x989680 ;  /* 0x009896800000895d */ /* 0x004fea0003900000 */
[----:B------:R-:W2:Y:S02]  /*9230*/  @!P0 SYNCS.PHASECHK.TRANS64 P0, [R0+URZ+0x160], R5 ;  /* 0x00016005000085a7 */ /* 0x000ea400080010ff */
[----:B--2---:R-:W-:Y:S05]  /*9240*/  @!P0 BRA `(.L_x_177) ;  /* 0xfffffffc00f08947 */ /* 0x004fea000383ffff */
[----:B------:R-:W-:Y:S05]  /*9250*/  BRA `(.L_x_178) ;  /* 0xffffffa8004c7947 */ /* 0x000fea000383ffff */
.L_x_62:
[----:B------:R-:W-:-:S07]  /*9260*/  MOV R5, UR8 ;  /* 0x0000000800057c02 */ /* 0x000fce0008000f00 */
.L_x_179:
[----:B-1----:R1:W2:Y:S02]  /*9270*/  SYNCS.PHASECHK.TRANS64.TRYWAIT P0, [R5+URZ+0x180], R0 ;  /* 0x00018000050075a7 */ /* 0x0022a400080011ff */
[----:B--2---:R-:W-:Y:S05]  /*9280*/  @!P0 NANOSLEEP.SYNCS 0x989680 ;  /* 0x009896800000895d */ /* 0x004fea0003900000 */
[----:B------:R-:W2:Y:S02]  /*9290*/  @!P0 SYNCS.PHASECHK.TRANS64 P0, [R5+URZ+0x180], R0 ;  /* 0x00018000050085a7 */ /* 0x000ea400080010ff */
[----:B--2---:R-:W-:Y:S05]  /*92a0*/  @!P0 BRA `(.L_x_179) ;  /* 0xfffffffc00f08947 */ /* 0x004fea000383ffff */
[----:B------:R-:W-:Y:S05]  /*92b0*/  BRA `(.L_x_180) ;  /* 0xffffffa800687947 */ /* 0x000fea000383ffff */
.L_x_65:
[----:B-1----:R-:W-:Y:S07]  /*92c0*/  MOV R0, UR7 ;  /* 0x0000000700007c02 */ /* 0x002fee0008000f00 */
.L_x_181:
[----:B-1----:R1:W2:Y:S02]  /*92d0*/  SYNCS.PHASECHK.TRANS64.TRYWAIT P0, [R0+URZ], R5 ;  /* 0x00000005000075a7 */ /* 0x0022a400080011ff */
[----:B--2---:R-:W-:Y:S05]  /*92e0*/  @!P0 NANOSLEEP.SYNCS 0x989680 ;  /* 0x009896800000895d */ /* 0x004fea0003900000 */
[----:B------:R-:W2:Y:S02]  /*92f0*/  @!P0 SYNCS.PHASECHK.TRANS64 P0, [R0+URZ], R5 ;  /* 0x00000005000085a7 */ /* 0x000ea400080010ff */
[----:B--2---:R-:W-:Y:S05]  /*9300*/  @!P0 BRA `(.L_x_181) ;  /* 0xfffffffc00f08947 */ /* 0x004fea000383ffff */
[----:B------:R-:W-:Y:S05]  /*9310*/  BRA `(.L_x_64) ;  /* 0xffffffa8008c7947 */ /* 0x000fea000383ffff */
.L_x_68:
[----:B------:R-:W-:-:S07]  /*9320*/  MOV R0, UR5 ;  /* 0x0000000500007c02 */ /* 0x000fce0008000f00 */
.L_x_182:
[----:B-1----:R1:W4:Y:S02]  /*9330*/  SYNCS.PHASECHK.TRANS64.TRYWAIT P0, [R0+URZ], R3 ;  /* 0x00000003000075a7 */ /* 0x00232400080011ff */
[----:B----4-:R-:W-:Y:S05]  /*9340*/  @!P0 NANOSLEEP.SYNCS 0x989680 ;  /* 0x009896800000895d */ /* 0x010fea0003900000 */
[----:B------:R-:W4:Y:S02]  /*9350*/  @!P0 SYNCS.PHASECHK.TRANS64 P0, [R0+URZ], R3 ;  /* 0x00000003000085a7 */ /* 0x000f2400080010ff */
[----:B----4-:R-:W-:Y:S05]  /*9360*/  @!P0 BRA `(.L_x_182) ;  /* 0xfffffffc00f08947 */ /* 0x010fea000383ffff */
[----:B------:R-:W-:Y:S05]  /*9370*/  BRA `(.L_x_183) ;  /* 0xffffffac00547947 */ /* 0x000fea000383ffff */
.L_x_69:
[----:B------:R-:W-:-:S07]  /*9380*/  MOV R0, UR7 ;  /* 0x0000000700007c02 */ /* 0x000fce0008000f00 */
.L_x_184:
[----:B-1----:R1:W4:Y:S02]  /*9390*/  SYNCS.PHASECHK.TRANS64.TRYWAIT P0, [R0+URZ], R3 ;  /* 0x00000003000075a7 */ /* 0x00232400080011ff */
[----:B----4-:R-:W-:Y:S05]  /*93a0*/  @!P0 NANOSLEEP.SYNCS 0x989680 ;  /* 0x009896800000895d */ /* 0x010fea0003900000 */
[----:B------:R-:W4:Y:S02]  /*93b0*/  @!P0 SYNCS.PHASECHK.TRANS64 P0, [R0+URZ], R3 ;  /* 0x00000003000085a7 */ /* 0x000f2400080010ff */
[----:B----4-:R-:W-:Y:S05]  /*93c0*/  @!P0 BRA `(.L_x_184) ;  /* 0xfffffffc00f08947 */ /* 0x010fea000383ffff */
[----:B------:R-:W-:Y:S05]  /*93d0*/  BRA `(.L_x_185) ;  /* 0xffffffac00607947 */ /* 0x000fea000383ffff */
.L_x_74:
[----:B------:R-:W-:Y:S07]  /*93e0*/  MOV R0, UR22 ;  /* 0x0000001600007c02 */ /* 0x000fee0008000f00 */
.L_x_186:
[----:B--2---:R2:W3:Y:S02]  /*93f0*/  SYNCS.PHASECHK.TRANS64.TRYWAIT P0, [R0+URZ+0x160], R3 ;  /* 0x00016003000075a7 */ /* 0x0044e400080011ff */
[----:B---3--:R-:W-:Y:S05]  /*9400*/  @!P0 NANOSLEEP.SYNCS 0x989680 ;  /* 0x009896800000895d */ /* 0x008fea0003900000 */
[----:B------:R-:W3:Y:S02]  /*9410*/  @!P0 SYNCS.PHASECHK.TRANS64 P0, [R0+URZ+0x160], R3 ;  /* 0x00016003000085a7 */ /* 0x000ee400080010ff */
[----:B---3--:R-:W-:Y:S05]  /*9420*/  @!P0 BRA `(.L_x_186) ;  /* 0xfffffffc00f08947 */ /* 0x008fea000383ffff */
[----:B------:R-:W-:Y:S05]  /*9430*/  BRA `(.L_x_187) ;  /* 0xffffffb000907947 */ /* 0x000fea000383ffff */
.L_x_77:
[----:B------:R-:W-:Y:S07]  /*9440*/  MOV R0, UR22 ;  /* 0x0000001600007c02 */ /* 0x000fee0008000f00 */
.L_x_188:
[----:B--2---:R2:W3:Y:S02]  /*9450*/  SYNCS.PHASECHK.TRANS64.TRYWAIT P0, [R0+URZ+0x158], R3 ;  /* 0x00015803000075a7 */ /* 0x0044e400080011ff */
[----:B---3--:R-:W-:Y:S05]  /*9460*/  @!P0 NANOSLEEP.SYNCS 0x989680 ;  /* 0x009896800000895d */ /* 0x008fea0003900000 */
[----:B------:R-:W3:Y:S02]  /*9470*/  @!P0 SYNCS.PHASECHK.TRANS64 P0, [R0+URZ+0x158], R3 ;  /* 0x00015803000085a7 */ /* 0x000ee400080010ff */
[----:B---3--:R-:W-:Y:S05]  /*9480*/  @!P0 BRA `(.L_x_188) ;  /* 0xfffffffc00f08947 */ /* 0x008fea000383ffff */
[----:B------:R-:W-:Y:S05]  /*9490*/  BRA `(.L_x_76) ;  /* 0xffffffb400687947 */ /* 0x000fea000383ffff */
.L_x_80:
[----:B------:R-:W-:Y:S07]  /*94a0*/  MOV R3, UR22 ;  /* 0x0000001600037c02 */ /* 0x000fee0008000f00 */
.L_x_189:
[----:B-1----:R1:W2:Y:S02]  /*94b0*/  SYNCS.PHASECHK.TRANS64.TRYWAIT P0, [R3+URZ+0x130], R12 ;  /* 0x0001300c030075a7 */ /* 0x0022a400080011ff */
[----:B--2---:R-:W-:Y:S05]  /*94c0*/  @!P0 NANOSLEEP.SYNCS 0x989680 ;  /* 0x009896800000895d */ /* 0x004fea0003900000 */
[----:B------:R-:W2:Y:S02]  /*94d0*/  @!P0 SYNCS.PHASECHK.TRANS64 P0, [R3+URZ+0x130], R12 ;  /* 0x0001300c030085a7 */ /* 0x000ea400080010ff */
[----:B--2---:R-:W-:Y:S05]  /*94e0*/  @!P0 BRA `(.L_x_189) ;  /* 0xfffffffc00f08947 */ /* 0x004fea000383ffff */
[----:B------:R-:W-:Y:S05]  /*94f0*/  BRA `(.L_x_190) ;  /* 0xffffffb800207947 */ /* 0x000fea000383ffff */
.L_x_81:
[----:B-1----:R-:W-:Y:S07]  /*9500*/  MOV R3, UR22 ;  /* 0x0000001600037c02 */ /* 0x002fee0008000f00 */
.L_x_191:
[----:B-1----:R1:W2:Y:S02]  /*9510*/  SYNCS.PHASECHK.TRANS64.TRYWAIT P0, [R3+URZ+0x138], R12 ;  /* 0x0001380c030075a7 */ /* 0x0022a400080011ff */
[----:B--2---:R-:W-:Y:S05]  /*9520*/  @!P0 NANOSLEEP.SYNCS 0x989680 ;  /* 0x009896800000895d */ /* 0x004fea0003900000 */
[----:B------:R-:W2:Y:S02]  /*9530*/  @!P0 SYNCS.PHASECHK.TRANS64 P0, [R3+URZ+0x138], R12 ;  /* 0x0001380c030085a7 */ /* 0x000ea400080010ff */
[----:B--2---:R-:W-:Y:S05]  /*9540*/  @!P0 BRA `(.L_x_191) ;  /* 0xfffffffc00f08947 */ /* 0x004fea000383ffff */
[----:B------:R-:W-:Y:S05]  /*9550*/  BRA `(.L_x_192) ;  /* 0xffffffb800587947 */ /* 0x000fea000383ffff */
.L_x_82:
[----:B-1----:R-:W-:Y:S07]  /*9560*/  MOV R3, UR22 ;  /* 0x0000001600037c02 */ /* 0x002fee0008000f00 */
.L_x_193:
[----:B-1----:R1:W2:Y:S02]  /*9570*/  SYNCS.PHASECHK.TRANS64.TRYWAIT P0, [R3+URZ+0x140], R12 ;  /* 0x0001400c030075a7 */ /* 0x0022a400080011ff */
[----:B--2---:R-:W-:Y:S05]  /*9580*/  @!P0 NANOSLEEP.SYNCS 0x989680 ;  /* 0x009896800000895d */ /* 0x004fea0003900000 */
[----:B------:R-:W2:Y:S02]  /*9590*/  @!P0 SYNCS.PHASECHK.TRANS64 P0, [R3+URZ+0x140], R12 ;  /* 0x0001400c030085a7 */ /* 0x000ea400080010ff */
[----:B--2---:R-:W-:Y:S05]  /*95a0*/  @!P0 BRA `(.L_x_193) ;  /* 0xfffffffc00f08947 */ /* 0x004fea000383ffff */
[----:B------:R-:W-:Y:S05]  /*95b0*/  BRA `(.L_x_194) ;  /* 0xffffffb800a07947 */ /* 0x000fea000383ffff */
.L_x_83:
[----:B------:R-:W-:Y:S07]  /*95c0*/  MOV R3, UR22 ;  /* 0x0000001600037c02 */ /* 0x000fee0008000f00 */
.L_x_195:
[----:B-1----:R1:W2:Y:S02]  /*95d0*/  SYNCS.PHASECHK.TRANS64.TRYWAIT P0, [R3+URZ+0x148], R12 ;  /* 0x0001480c030075a7 */ /* 0x0022a400080011ff */
[----:B--2---:R-:W-:Y:S05]  /*95e0*/  @!P0 NANOSLEEP.SYNCS 0x989680 ;  /* 0x009896800000895d */ /* 0x004fea0003900000 */
[----:B------:R-:W2:Y:S02]  /*95f0*/  @!P0 SYNCS.PHASECHK.TRANS64 P0, [R3+URZ+0x148], R12 ;  /* 0x0001480c030085a7 */ /* 0x000ea400080010ff */
[----:B--2---:R-:W-:Y:S05]  /*9600*/  @!P0 BRA `(.L_x_195) ;  /* 0xfffffffc00f08947 */ /* 0x004fea000383ffff */
[----:B------:R-:W-:Y:S05]  /*9610*/  BRA `(.L_x_196) ;  /* 0xffffffbc00287947 */ /* 0x000fea000383ffff */
.L_x_85:
[----:B------:R-:W-:-:S07]  /*9620*/  MOV R0, UR22 ;  /* 0x0000001600007c02 */ /* 0x000fce0008000f00 */
.L_x_197:
[----:B-1----:R1:W3:Y:S02]  /*9630*/  SYNCS.PHASECHK.TRANS64.TRYWAIT P0, [R0+URZ+0x130], R3 ;  /* 0x00013003000075a7 */ /* 0x0022e400080011ff */
[----:B---3--:R-:W-:Y:S05]  /*9640*/  @!P0 NANOSLEEP.SYNCS 0x989680 ;  /* 0x009896800000895d */ /* 0x008fea0003900000 */
[----:B------:R-:W3:Y:S02]  /*9650*/  @!P0 SYNCS.PHASECHK.TRANS64 P0, [R0+URZ+0x130], R3 ;  /* 0x00013003000085a7 */ /* 0x000ee400080010ff */
[----:B---3--:R-:W-:Y:S05]  /*9660*/  @!P0 BRA `(.L_x_197) ;  /* 0xfffffffc00f08947 */ /* 0x008fea000383ffff */
[----:B------:R-:W-:Y:S05]  /*9670*/  BRA `(.L_x_198) ;  /* 0xffffffbc008c7947 */ /* 0x000fea000383ffff */
.L_x_86:
[----:B-1----:R-:W-:-:S07]  /*9680*/  MOV R0, UR22 ;  /* 0x0000001600007c02 */ /* 0x002fce0008000f00 */
.L_x_199:
[----:B-1----:R1:W3:Y:S02]  /*9690*/  SYNCS.PHASECHK.TRANS64.TRYWAIT P0, [R0+URZ+0x138], R3 ;  /* 0x00013803000075a7 */ /* 0x0022e400080011ff */
[----:B---3--:R-:W-:Y:S05]  /*96a0*/  @!P0 NANOSLEEP.SYNCS 0x989680 ;  /* 0x009896800000895d */ /* 0x008fea0003900000 */
[----:B------:R-:W3:Y:S02]  /*96b0*/  @!P0 SYNCS.PHASECHK.TRANS64 P0, [R0+URZ+0x138], R3 ;  /* 0x00013803000085a7 */ /* 0x000ee400080010ff */
[----:B---3--:R-:W-:Y:S05]  /*96c0*/  @!P0 BRA `(.L_x_199) ;  /* 0xfffffffc00f08947 */ /* 0x008fea000383ffff */
[----:B------:R-:W-:Y:S05]  /*96d0*/  BRA `(.L_x_200) ;  /* 0xffffffbc007c7947 */ /* 0x000fea000383ffff */
.L_x_87:
[----:B-1----:R-:W-:-:S07]  /*96e0*/  MOV R0, UR22 ;  /* 0x0000001600007c02 */ /* 0x002fce0008000f00 */
.L_x_201:
[----:B-1----:R1:W3:Y:S02]  /*96f0*/  SYNCS.PHASECHK.TRANS64.TRYWAIT P0, [R0+URZ+0x140], R3 ;  /* 0x00014003000075a7 */ /* 0x0022e400080011ff */
[----:B---3--:R-:W-:Y:S05]  /*9700*/  @!P0 NANOSLEEP.SYNCS 0x989680 ;  /* 0x009896800000895d */ /* 0x008fea0003900000 */
[----:B------:R-:W3:Y:S02]  /*9710*/  @!P0 SYNCS.PHASECHK.TRANS64 P0, [R0+URZ+0x140], R3 ;  /* 0x00014003000085a7 */ /* 0x000ee400080010ff */
[----:B---3--:R-:W-:Y:S05]  /*9720*/  @!P0 BRA `(.L_x_201) ;  /* 0xfffffffc00f08947 */ /* 0x008fea000383ffff */
[----:B------:R-:W-:Y:S05]  /*9730*/  BRA `(.L_x_202) ;  /* 0xffffffbc006c7947 */ /* 0x000fea000383ffff */
.L_x_89:
[----:B------:R-:W-:Y:S07]  /*9740*/  MOV R0, UR50 ;  /* 0x0000003200007c02 */ /* 0x000fee0008000f00 */
.L_x_203:
[----:B-1----:R1:W2:Y:S02]  /*9750*/  SYNCS.PHASECHK.TRANS64.TRYWAIT P0, [R0+URZ+0x160], R3 ;  /* 0x00016003000075a7 */ /* 0x0022a400080011ff */
[----:B--2---:R-:W-:Y:S05]  /*9760*/  @!P0 NANOSLEEP.SYNCS 0x989680 ;  /* 0x009896800000895d */ /* 0x004fea0003900000 */
[----:B------:R-:W2:Y:S02]  /*9770*/  @!P0 SYNCS.PHASECHK.TRANS64 P0, [R0+URZ+0x160], R3 ;  /* 0x00016003000085a7 */ /* 0x000ea400080010ff */
[----:B--2---:R-:W-:Y:S05]  /*9780*/  @!P0 BRA `(.L_x_203) ;  /* 0xfffffffc00f08947 */ /* 0x004fea000383ffff */
[----:B------:R-:W-:Y:S05]  /*9790*/  BRA `(.L_x_204) ;  /* 0xffffffc000487947 */ /* 0x000fea000383ffff */
.L_x_100:
[----:B-1----:R-:W-:Y:S04]  /*97a0*/  MOV R2, UR50 ;  /* 0x0000003200027c02 */ /* 0x002fe80008000f00 */
[----:B------:R1:W3:Y:S03]  /*97b0*/  SYNCS.PHASECHK.TRANS64.TRYWAIT P1, [R2+URZ+0x110], R3 ;  /* 0x00011003020075a7 */ /* 0x0002e600080211ff */
[----:B---3--:R-:W-:Y:S05]  /*97c0*/  @!P1 NANOSLEEP.SYNCS 0x989680 ;  /* 0x009896800000995d */ /* 0x008fea0003900000 */
[----:B------:R-:W3:Y:S02]  /*97d0*/  @!P1 SYNCS.PHASECHK.TRANS64 P1, [R2+URZ+0x110], R3 ;  /* 0x00011003020095a7 */ /* 0x000ee400080210ff */
[----:B---3--:R-:W-:Y:S05]  /*97e0*/  @!P1 BRA `(.L_x_100) ;  /* 0xfffffffc00ec9947 */ /* 0x008fea000383ffff */
[----:B------:R-:W-:Y:S05]  /*97f0*/  BRA `(.L_x_99) ;  /* 0xffffffcc00707947 */ /* 0x000fea000383ffff */
.L_x_102:
[----:B-1----:R1:W4:Y:S02]  /*9800*/  SYNCS.PHASECHK.TRANS64.TRYWAIT P0, [R83+URZ+0x170], R0 ;  /* 0x00017000530075a7 */ /* 0x00232400080011ff */
[----:B----4-:R-:W-:Y:S05]  /*9810*/  @!P0 NANOSLEEP.SYNCS 0x989680 ;  /* 0x009896800000895d */ /* 0x010fea0003900000 */
[----:B------:R-:W4:Y:S02]  /*9820*/  @!P0 SYNCS.PHASECHK.TRANS64 P0, [R83+URZ+0x170], R0 ;  /* 0x00017000530085a7 */ /* 0x000f2400080010ff */
[----:B----4-:R-:W-:Y:S05]  /*9830*/  @!P0 BRA `(.L_x_102) ;  /* 0xfffffffc00f08947 */ /* 0x010fea000383ffff */
[----:B------:R-:W-:Y:S05]  /*9840*/  BRA `(.L_x_101) ;  /* 0xffffffcc00947947 */ /* 0x000fea000383ffff */
.L_x_111:
[----:B--2---:R2:W4:Y:S02]  /*9850*/  SYNCS.PHASECHK.TRANS64.TRYWAIT P0, [R4+URZ+0x110], R3 ;  /* 0x00011003040075a7 */ /* 0x00452400080011ff */
[----:B----4-:R-:W-:Y:S05]  /*9860*/  @!P0 NANOSLEEP.SYNCS 0x989680 ;  /* 0x009896800000895d */ /* 0x010fea0003900000 */
[----:B------:R-:W4:Y:S02]  /*9870*/  @!P0 SYNCS.PHASECHK.TRANS64 P0, [R4+URZ+0x110], R3 ;  /* 0x00011003040085a7 */ /* 0x000f2400080010ff */
[----:B----4-:R-:W-:Y:S05]  /*9880*/  @!P0 BRA `(.L_x_111) ;  /* 0xfffffffc00f08947 */ /* 0x010fea000383ffff */
[----:B------:R-:W-:Y:S05]  /*9890*/  BRA `(.L_x_110) ;  /* 0xffffffd400887947 */ /* 0x000fea000383ffff */
.L_x_119:
[----:B--2---:R2:W4:Y:S02]  /*98a0*/  SYNCS.PHASECHK.TRANS64.TRYWAIT P0, [R16+URZ+0x110], R3 ;  /* 0x00011003100075a7 */ /* 0x00452400080011ff */
[----:B----4-:R-:W-:Y:S05]  /*98b0*/  @!P0 NANOSLEEP.SYNCS 0x989680 ;  /* 0x009896800000895d */ /* 0x010fea0003900000 */
[----:B------:R-:W4:Y:S02]  /*98c0*/  @!P0 SYNCS.PHASECHK.TRANS64 P0, [R16+URZ+0x110], R3 ;  /* 0x00011003100085a7 */ /* 0x000f2400080010ff */
[----:B----4-:R-:W-:Y:S05]  /*98d0*/  @!P0 BRA `(.L_x_119) ;  /* 0xfffffffc00f08947 */ /* 0x010fea000383ffff */
[----:B------:R-:W-:Y:S05]  /*98e0*/  BRA `(.L_x_118) ;  /* 0xffffffdc00987947 */ /* 0x000fea000383ffff */
.L_x_127:
[----:B--2---:R2:W4:Y:S02]  /*98f0*/  SYNCS.PHASECHK.TRANS64.TRYWAIT P0, [R17+URZ+0x110], R0 ;  /* 0x00011000110075a7 */ /* 0x00452400080011ff */
[----:B----4-:R-:W-:Y:S05]  /*9900*/  @!P0 NANOSLEEP.SYNCS 0x989680 ;  /* 0x009896800000895d */ /* 0x010fea0003900000 */
[----:B------:R-:W4:Y:S02]  /*9910*/  @!P0 SYNCS.PHASECHK.TRANS64 P0, [R17+URZ+0x110], R0 ;  /* 0x00011000110085a7 */ /* 0x000f2400080010ff */
[----:B----4-:R-:W-:Y:S05]  /*9920*/  @!P0 BRA `(.L_x_127) ;  /* 0xfffffffc00f08947 */ /* 0x010fea000383ffff */
[----:B------:R-:W-:Y:S05]  /*9930*/  BRA `(.L_x_126) ;  /* 0xffffffe400a47947 */ /* 0x000fea000383ffff */
        .weak           $__internal_0_$__cuda_sm10x_tcgen05_guardrail_trap_col_being_dealloced_not_returned_by_alloc
        .type           $__internal_0_$__cuda_sm10x_tcgen05_guardrail_trap_col_being_dealloced_not_returned_by_alloc,@function
        .size           $__internal_0_$__cuda_sm10x_tcgen05_guardrail_trap_col_being_dealloced_not_returned_by_alloc,($__internal_1_$__cuda_sm10x_tcgen05_guardrail_trap_phase_invalid_during_alloc - $__internal_0_$__cuda_sm10x_tcgen05_guardrail_trap_col_being_dealloced_not_returned_by_alloc)
$__internal_0_$__cuda_sm10x_tcgen05_guardrail_trap_col_being_dealloced_not_returned_by_alloc:
[----:B------:R-:W-:Y:S05]  /*9940*/  BPT.TRAP 0x1 ;  /* 0x000000040000795c */ /* 0x000fea0000300000 */
[----:B------:R-:W-:-:S04]  /*9950*/  HFMA2 R3, -RZ, RZ, 0, 0 ;  /* 0x00000000ff037431 */ /* 0x000fc800000001ff */
[----:B------:R-:W-:Y:S05]  /*9960*/  RET.REL.NODEC R2 `(_ZN7cutlass13device_kernelINS_4conv6kernel13ConvUniversalINS1_16ConvProblemShapeILNS1_8OperatorE1ELi2EEENS1_10collective14CollectiveConvINS1_47MainloopSm100TmaUmmaWarpSpecializedImplicitGemmILS5_1ELi17ELi2ELi1ELi2EN4cute5tupleIJNSA_1CILi1EEESD_SD_EEEEENSB_IJNSC_ILi64EEENSC_ILi128EEENSB_IJNSC_ILi32EEEEEEEEENS_10bfloat16_tESL_NSA_8TiledMMAINSA_8MMA_AtomIJNSA_20SM100_MMA_F16BF16_SSISL_SL_fLi64ELi128ELNSA_4UMMA5MajorE0ELSQ_1ELNSP_7ScaleInE0ELSR_0EEEEEENSA_6LayoutISE_NSB_IJNSC_ILi0EEESV_SV_EEEEENSB_IJNSA_10UnderscoreESY_SY_EEEEENS7_6detail27Sm100ImplicitGemmTileTraitsINSA_20SM90_TMA_LOAD_IM2COLENSA_14ComposedLayoutINSA_7SwizzleILi2ELi4ELi3EEENSA_18smem_ptr_flag_bitsILi16EEENSU_INSB_IJNSC_ILi8EEESI_EEENSB_IJSI_SD_EEEEEEEvEENS12_INSA_13SM90_TMA_LOADENS14_INS15_ILi3ELi4ELi3EEES18_NSU_INSB_IJSG_S19_EEENSB_IJSD_SG_EEEEEEEvEEEENS_8epilogue10collective18CollectiveEpilogueINS1N_23Sm100TmaWarpSpecializedILi4ELi2ELi16ELb1ELb0EEEJSK_NSB_IJNSU_ISG_SD_EENSU_ISI_SD_EEEEESL_NSB_IJNSB_IJlllEEESD_SV_EEESL_S1W_NS1N_6fusion15FusionCallbacksIS1R_NS1X_17LinearCombinationISL_fSL_fLNS_15FloatRoundStyleE2EEESK_S1U_JEEENSA_5SM1004TMEM4LOAD26SM100_TMEM_LOAD_16dp256b4xES13_S1D_NSA_17SM75_U32x4_LDSM_NENSA_21SM90_TMA_STORE_IM2COLES1D_NSA_17SM90_U32x4_STSM_NENSA_39AutoVectorizingCopyWithAssumedAlignmentILi128EEEEEEvvEEEEvNT_6ParamsE) ;  /* 0xffffff6402a47950 */ /* 0x000fea0003c3ffff */
        .weak           $__internal_1_$__cuda_sm10x_tcgen05_guardrail_trap_phase_invalid_during_alloc
        .type           $__internal_1_$__cuda_sm10x_tcgen05_guardrail_trap_phase_invalid_during_alloc,@function
        .size           $__internal_1_$__cuda_sm10x_tcgen05_guardrail_trap_phase_invalid_during_alloc,($__internal_2_$__cuda_sm10x_tcgen05_guardrail_trap_unallocated_columns_being_dealloced - $__internal_1_$__cuda_sm10x_tcgen05_guardrail_trap_phase_invalid_during_alloc)
$__internal_1_$__cuda_sm10x_tcgen05_guardrail_trap_phase_invalid_during_alloc:
[----:B------:R-:W-:Y:S05]  /*9970*/  BPT.TRAP 0x1 ;  /* 0x000000040000795c */ /* 0x000fea0000300000 */
[----:B------:R-:W-:-:S04]  /*9980*/  MOV R3, 0x0 ;  /* 0x0000000000037802 */ /* 0x000fc80000000f00 */
[----:B------:R-:W-:Y:S05]  /*9990*/  RET.REL.NODEC R2 `(_ZN7cutlass13device_kernelINS_4conv6kernel13ConvUniversalINS1_16ConvProblemShapeILNS1_8OperatorE1ELi2EEENS1_10collective14CollectiveConvINS1_47MainloopSm100TmaUmmaWarpSpecializedImplicitGemmILS5_1ELi17ELi2ELi1ELi2EN4cute5tupleIJNSA_1CILi1EEESD_SD_EEEEENSB_IJNSC_ILi64EEENSC_ILi128EEENSB_IJNSC_ILi32EEEEEEEEENS_10bfloat16_tESL_NSA_8TiledMMAINSA_8MMA_AtomIJNSA_20SM100_MMA_F16BF16_SSISL_SL_fLi64ELi128ELNSA_4UMMA5MajorE0ELSQ_1ELNSP_7ScaleInE0ELSR_0EEEEEENSA_6LayoutISE_NSB_IJNSC_ILi0EEESV_SV_EEEEENSB_IJNSA_10UnderscoreESY_SY_EEEEENS7_6detail27Sm100ImplicitGemmTileTraitsINSA_20SM90_TMA_LOAD_IM2COLENSA_14ComposedLayoutINSA_7SwizzleILi2ELi4ELi3EEENSA_18smem_ptr_flag_bitsILi16EEENSU_INSB_IJNSC_ILi8EEESI_EEENSB_IJSI_SD_EEEEEEEvEENS12_INSA_13SM90_TMA_LOADENS14_INS15_ILi3ELi4ELi3EEES18_NSU_INSB_IJSG_S19_EEENSB_IJSD_SG_EEEEEEEvEEEENS_8epilogue10collective18CollectiveEpilogueINS1N_23Sm100TmaWarpSpecializedILi4ELi2ELi16ELb1ELb0EEEJSK_NSB_IJNSU_ISG_SD_EENSU_ISI_SD_EEEEESL_NSB_IJNSB_IJlllEEESD_SV_EEESL_S1W_NS1N_6fusion15FusionCallbacksIS1R_NS1X_17LinearCombinationISL_fSL_fLNS_15FloatRoundStyleE2EEESK_S1U_JEEENSA_5SM1004TMEM4LOAD26SM100_TMEM_LOAD_16dp256b4xES13_S1D_NSA_17SM75_U32x4_LDSM_NENSA_21SM90_TMA_STORE_IM2COLES1D_NSA_17SM90_U32x4_STSM_NENSA_39AutoVectorizingCopyWithAssumedAlignmentILi128EEEEEEvvEEEEvNT_6ParamsE) ;  /* 0xffffff6402987950 */ /* 0x000fea0003c3ffff */
        .weak           $__internal_2_$__cuda_sm10x_tcgen05_guardrail_trap_unallocated_columns_being_dealloced
        .type           $__internal_2_$__cuda_sm10x_tcgen05_guardrail_trap_unallocated_columns_being_dealloced,@function
        .size           $__internal_2_$__cuda_sm10x_tcgen05_guardrail_trap_unallocated_columns_being_dealloced,(.L_x_206 - $__internal_2_$__cuda_sm10x_tcgen05_guardrail_trap_unallocated_columns_being_dealloced)
$__internal_2_$__cuda_sm10x_tcgen05_guardrail_trap_unallocated_columns_being_dealloced:
[----:B------:R-:W-:Y:S05]  /*99a0*/  BPT.TRAP 0x1 ;  /* 0x000000040000795c */ /* 0x000fea0000300000 */
[----:B------:R-:W-:-:S04]  /*99b0*/  HFMA2 R3, -RZ, RZ, 0, 0 ;  /* 0x00000000ff037431 */ /* 0x000fc800000001ff */
[----:B------:R-:W-:Y:S05]  /*99c0*/  RET.REL.NODEC R2 `(_ZN7cutlass13device_kernelINS_4conv6kernel13ConvUniversalINS1_16ConvProblemShapeILNS1_8OperatorE1ELi2EEENS1_10collective14CollectiveConvINS1_47MainloopSm100TmaUmmaWarpSpecializedImplicitGemmILS5_1ELi17ELi2ELi1ELi2EN4cute5tupleIJNSA_1CILi1EEESD_SD_EEEEENSB_IJNSC_ILi64EEENSC_ILi128EEENSB_IJNSC_ILi32EEEEEEEEENS_10bfloat16_tESL_NSA_8TiledMMAINSA_8MMA_AtomIJNSA_20SM100_MMA_F16BF16_SSISL_SL_fLi64ELi128ELNSA_4UMMA5MajorE0ELSQ_1ELNSP_7ScaleInE0ELSR_0EEEEEENSA_6LayoutISE_NSB_IJNSC_ILi0EEESV_SV_EEEEENSB_IJNSA_10UnderscoreESY_SY_EEEEENS7_6detail27Sm100ImplicitGemmTileTraitsINSA_20SM90_TMA_LOAD_IM2COLENSA_14ComposedLayoutINSA_7SwizzleILi2ELi4ELi3EEENSA_18smem_ptr_flag_bitsILi16EEENSU_INSB_IJNSC_ILi8EEESI_EEENSB_IJSI_SD_EEEEEEEvEENS12_INSA_13SM90_TMA_LOADENS14_INS15_ILi3ELi4ELi3EEES18_NSU_INSB_IJSG_S19_EEENSB_IJSD_SG_EEEEEEEvEEEENS_8epilogue10collective18CollectiveEpilogueINS1N_23Sm100TmaWarpSpecializedILi4ELi2ELi16ELb1ELb0EEEJSK_NSB_IJNSU_ISG_SD_EENSU_ISI_SD_EEEEESL_NSB_IJNSB_IJlllEEESD_SV_EEESL_S1W_NS1N_6fusion15FusionCallbacksIS1R_NS1X_17LinearCombinationISL_fSL_fLNS_15FloatRoundStyleE2EEESK_S1U_JEEENSA_5SM1004TMEM4LOAD26SM100_TMEM_LOAD_16dp256b4xES13_S1D_NSA_17SM75_U32x4_LDSM_NENSA_21SM90_TMA_STORE_IM2COLES1D_NSA_17SM90_U32x4_STSM_NENSA_39AutoVectorizingCopyWithAssumedAlignmentILi128EEEEEEvvEEEEvNT_6ParamsE) ;  /* 0xffffff64028c7950 */ /* 0x000fea0003c3ffff */
.L_x_205:
[----:B------:R-:W-:-:S00]  /*99d0*/  BRA `(.L_x_205) ;  /* 0xfffffffc00fc7947 */ /* 0x000fc0000383ffff */
[----:B------:R-:W-:-:S00]  /*99e0*/  NOP ;  /* 0x0000000000007918 */ /* 0x000fc00000000000 */
        /* <DEDUP_REMOVED lines=9> */
.L_x_206:


//--------------------- .nv.global.init           --------------------------
	.section	.nv.global.init,"aw",@progbits
.nv.global.init:
	.type		$str$29,@object
	.size		$str$29,($str$30 - $str$29)
$str$29:
        /*0000*/ 	.byte	0x28, 0x61, 0x64, 0x64, 0x72, 0x65, 0x73, 0x73, 0x20, 0x26, 0x20, 0x6d, 0x61, 0x73, 0x6b, 0x29
        /*0010*/ 	.byte	0x20, 0x3d, 0x3d, 0x20, 0x30, 0x00
	.type		$str$30,@object
	.size		$str$30,($str$28 - $str$30)
$str$30:
        /*0016*/ 	.byte	0x2f, 0x74, 0x6d, 0x70, 0x2f, 0x63, 0x75, 0x74, 0x6c, 0x61, 0x73, 0x73, 0x5f, 0x73, 0x77, 0x65
        /*0026*/ 	.byte	0x65, 0x70, 0x5f, 0x73, 0x72, 0x63, 0x2f, 0x69, 0x6e, 0x63, 0x6c, 0x75, 0x64, 0x65, 0x2f, 0x63
        /*0036*/ 	.byte	0x75, 0x74, 0x65, 0x2f, 0x70, 0x6f, 0x69, 0x6e, 0x74, 0x65, 0x72, 0x5f, 0x66, 0x6c, 0x61, 0x67
        /*0046*/ 	.byte	0x67, 0x65, 0x64, 0x2e, 0x68, 0x70, 0x70, 0x00
	.type		$str$28,@object
	.size		$str$28,($str$27 - $str$28)
$str$28:
        /*004e*/ 	.byte	0x2f, 0x74, 0x6d, 0x70, 0x2f, 0x63, 0x75, 0x74, 0x6c, 0x61, 0x73, 0x73, 0x5f, 0x73, 0x77, 0x65
        /*005e*/ 	.byte	0x65, 0x70, 0x5f, 0x73, 0x72, 0x63, 0x2f, 0x69, 0x6e, 0x63, 0x6c, 0x75, 0x64, 0x65, 0x2f, 0x63
        /*006e*/ 	.byte	0x75, 0x74, 0x65, 0x2f, 0x61, 0x74, 0x6f, 0x6d, 0x2f, 0x63, 0x6f, 0x70, 0x79, 0x5f, 0x74, 0x72
        /*007e*/ 	.byte	0x61, 0x69, 0x74, 0x73, 0x5f, 0x73, 0x6d, 0x31, 0x30, 0x30, 0x2e, 0x68, 0x70, 0x70, 0x00
	.type		$str$27,@object
	.size		$str$27,(__unnamed_1 - $str$27)
$str$27:
        /*008d*/ 	.byte	0x28, 0x28, 0x75, 0x69, 0x6e, 0x74, 0x33, 0x32, 0x5f, 0x74, 0x28, 0x74, 0x68, 0x72, 0x65, 0x61
        /*009d*/ 	.byte	0x64, 0x49, 0x64, 0x78, 0x2e, 0x78, 0x29, 0x20, 0x2f, 0x20, 0x33, 0x32, 0x29, 0x20, 0x25, 0x20
        /*00ad*/ 	.byte	0x34, 0x29, 0x20, 0x3d, 0x3d, 0x20, 0x28, 0x28, 0x28, 0x74, 0x6d, 0x65, 0x6d, 0x5f, 0x61, 0x64
        /*00bd*/ 	.byte	0x64, 0x72, 0x20, 0x3e, 0x3e, 0x20, 0x31, 0x36, 0x29, 0x20, 0x2f, 0x20, 0x33, 0x32, 0x29, 0x20
        /*00cd*/ 	.byte	0x25, 0x20, 0x34, 0x29, 0x00
	.type		__unnamed_1,@object
	.size		__unnamed_1,(__unnamed_2 - __unnamed_1)
__unnamed_1:
        /*00d2*/ 	.byte	0x61, 0x75, 0x74, 0x6f, 0x20, 0x63, 0x75, 0x74, 0x65, 0x3a, 0x3a, 0x61, 0x73, 0x5f, 0x70, 0x6f
        /* <DEDUP_REMOVED lines=24> */
        /*0262*/ 	.byte	0x30, 0x34, 0x38, 0x3e, 0x3e, 0x3e, 0x3e, 0x5d, 0x00
	.type		__unnamed_2,@object
	.size		__unnamed_2,(.L_2 - __unnamed_2)
__unnamed_2:
        /* <DEDUP_REMOVED lines=45> */
        /*053b*/ 	.byte	0x3e, 0x3e, 0x3e, 0x5d, 0x00
.L_2:


//--------------------- .nv.shared._ZN7cutlass13device_kernelINS_4conv6kernel13ConvUniversalINS1_16ConvProblemShapeILNS1_8OperatorE1ELi2EEENS1_10collective14CollectiveConvINS1_47MainloopSm100TmaUmmaWarpSpecializedImplicitGemmILS5_1ELi17ELi2ELi1ELi2EN4cute5tupleIJNSA_1CILi1EEESD_SD_EEEEENSB_IJNSC_ILi64EEENSC_ILi128EEENSB_IJNSC_ILi32EEEEEEEEENS_10bfloat16_tESL_NSA_8TiledMMAINSA_8MMA_AtomIJNSA_20SM100_MMA_F16BF16_SSISL_SL_fLi64ELi128ELNSA_4UMMA5MajorE0ELSQ_1ELNSP_7ScaleInE0ELSR_0EEEEEENSA_6LayoutISE_NSB_IJNSC_ILi0EEESV_SV_EEEEENSB_IJNSA_10UnderscoreESY_SY_EEEEENS7_6detail27Sm100ImplicitGemmTileTraitsINSA_20SM90_TMA_LOAD_IM2COLENSA_14ComposedLayoutINSA_7SwizzleILi2ELi4ELi3EEENSA_18smem_ptr_flag_bitsILi16EEENSU_INSB_IJNSC_ILi8EEESI_EEENSB_IJSI_SD_EEEEEEEvEENS12_INSA_13SM90_TMA_LOADENS14_INS15_ILi3ELi4ELi3EEES18_NSU_INSB_IJSG_S19_EEENSB_IJSD_SG_EEEEEEEvEEEENS_8epilogue10collective18CollectiveEpilogueINS1N_23Sm100TmaWarpSpecializedILi4ELi2ELi16ELb1ELb0EEEJSK_NSB_IJNSU_ISG_SD_EENSU_ISI_SD_EEEEESL_NSB_IJNSB_IJlllEEESD_SV_EEESL_S1W_NS1N_6fusion15FusionCallbacksIS1R_NS1X_17LinearCombinationISL_fSL_fLNS_15FloatRoundStyleE2EEESK_S1U_JEEENSA_5SM1004TMEM4LOAD26SM100_TMEM_LOAD_16dp256b4xES13_S1D_NSA_17SM75_U32x4_LDSM_NENSA_21SM90_TMA_STORE_IM2COLES1D_NSA_17SM90_U32x4_STSM_NENSA_39AutoVectorizingCopyWithAssumedAlignmentILi128EEEEEEvvEEEEvNT_6ParamsE --------------------------
	.section	.nv.shared._ZN7cutlass13device_kernelINS_4conv6kernel13ConvUniversalINS1_16ConvProblemShapeILNS1_8OperatorE1ELi2EEENS1_10collective14CollectiveConvINS1_47MainloopSm100TmaUmmaWarpSpecializedImplicitGemmILS5_1ELi17ELi2ELi1ELi2EN4cute5tupleIJNSA_1CILi1EEESD_SD_EEEEENSB_IJNSC_ILi64EEENSC_ILi128EEENSB_IJNSC_ILi32EEEEEEEEENS_10bfloat16_tESL_NSA_8TiledMMAINSA_8MMA_AtomIJNSA_20SM100_MMA_F16BF16_SSISL_SL_fLi64ELi128ELNSA_4UMMA5MajorE0ELSQ_1ELNSP_7ScaleInE0ELSR_0EEEEEENSA_6LayoutISE_NSB_IJNSC_ILi0EEESV_SV_EEEEENSB_IJNSA_10UnderscoreESY_SY_EEEEENS7_6detail27Sm100ImplicitGemmTileTraitsINSA_20SM90_TMA_LOAD_IM2COLENSA_14ComposedLayoutINSA_7SwizzleILi2ELi4ELi3EEENSA_18smem_ptr_flag_bitsILi16EEENSU_INSB_IJNSC_ILi8EEESI_EEENSB_IJSI_SD_EEEEEEEvEENS12_INSA_13SM90_TMA_LOADENS14_INS15_ILi3ELi4ELi3EEES18_NSU_INSB_IJSG_S19_EEENSB_IJSD_SG_EEEEEEEvEEEENS_8epilogue10collective18CollectiveEpilogueINS1N_23Sm100TmaWarpSpecializedILi4ELi2ELi16ELb1ELb0EEEJSK_NSB_IJNSU_ISG_SD_EENSU_ISI_SD_EEEEESL_NSB_IJNSB_IJlllEEESD_SV_EEESL_S1W_NS1N_6fusion15FusionCallbacksIS1R_NS1X_17LinearCombinationISL_fSL_fLNS_15FloatRoundStyleE2EEESK_S1U_JEEENSA_5SM1004TMEM4LOAD26SM100_TMEM_LOAD_16dp256b4xES13_S1D_NSA_17SM75_U32x4_LDSM_NENSA_21SM90_TMA_STORE_IM2COLES1D_NSA_17SM90_U32x4_STSM_NENSA_39AutoVectorizingCopyWithAssumedAlignmentILi128EEEEEEvvEEEEvNT_6ParamsE,"aw",@nobits
	.sectionflags	@""
	.align	16
	.zero		1024


//--------------------- .nv.shared.reserved.0     --------------------------
	.section	.nv.shared.reserved.0,"aw",@nobits
	.weak		__nv_reservedSMEM_offset_0_alias
	.size		__nv_reservedSMEM_offset_0_alias, 0, 64
	.other		__nv_reservedSMEM_offset_0_alias,@"STO_CUDA_RESERVED_SHARED STV_DEFAULT"
__nv_reservedSMEM_offset_0_alias:
	.zero		0
.nv.shared.reserved.0:
	.zero		64
	.weak		__nv_reservedSMEM_tcgen05_partition
	.type		__nv_reservedSMEM_tcgen05_partition,@object
	.size		__nv_reservedSMEM_tcgen05_partition,(.L_0 - __nv_reservedSMEM_tcgen05_partition)
__nv_reservedSMEM_tcgen05_partition:
	.zero		32
.L_0:


//--------------------- .nv.global                --------------------------
	.section	.nv.global,"aw",@nobits
.nv.global:
	.type		_ZN39_INTERNAL_36e0b32c_4_k_cu_73b4f667_37034cute1_E,@object
	.size		_ZN39_INTERNAL_36e0b32c_4_k_cu_73b4f667_37034cute1_E,(_ZN39_INTERNAL_36e0b32c_4_k_cu_73b4f667_37034cuda3std3__45__cpo6cbeginE - _ZN39_INTERNAL_36e0b32c_4_k_cu_73b4f667_37034cute1_E)
_ZN39_INTERNAL_36e0b32c_4_k_cu_73b4f667_37034cute1_E:
	.zero		1
	.type		_ZN39_INTERNAL_36e0b32c_4_k_cu_73b4f667_37034cuda3std3__45__cpo6cbeginE,@object
	.size		_ZN39_INTERNAL_36e0b32c_4_k_cu_73b4f667_37034cuda3std3__45__cpo6cbeginE,(_ZN39_INTERNAL_36e0b32c_4_k_cu_73b4f667_37034cuda3std3__48in_placeE - _ZN39_INTERNAL_36e0b32c_4_k_cu_73b4f667_37034cuda3std3__45__cpo6cbeginE)
_ZN39_INTERNAL_36e0b32c_4_k_cu_73b4f667_37034cuda3std3__45__cpo6cbeginE:
	.zero		1
	.type		_ZN39_INTERNAL_36e0b32c_4_k_cu_73b4f667_37034cuda3std3__48in_placeE,@object
	.size		_ZN39_INTERNAL_36e0b32c_4_k_cu_73b4f667_37034cuda3std3__48in_placeE,(_ZN39_INTERNAL_36e0b32c_4_k_cu_73b4f667_37034cuda3std6ranges3__45__cpo9iter_moveE - _ZN39_INTERNAL_36e0b32c_4_k_cu_73b4f667_37034cuda3std3__48in_placeE)
_ZN39_INTERNAL_36e0b32c_4_k_cu_73b4f667_37034cuda3std3__48in_placeE:
	.zero		1
	.type		_ZN39_INTERNAL_36e0b32c_4_k_cu_73b4f667_37034cuda3std6ranges3__45__cpo9iter_moveE,@object
	.size		_ZN39_INTERNAL_36e0b32c_4_k_cu_73b4f667_37034cuda3std6ranges3__45__cpo9iter_moveE,(_ZN39_INTERNAL_36e0b32c_4_k_cu_73b4f667_37034cuda3std3__45__cpo5beginE - _ZN39_INTERNAL_36e0b32c_4_k_cu_73b4f667_37034cuda3std6ranges3__45__cpo9iter_moveE)
_ZN39_INTERNAL_36e0b32c_4_k_cu_73b4f667_37034cuda3std6ranges3__45__cpo9iter_moveE:
	.zero		1
	.type		_ZN39_INTERNAL_36e0b32c_4_k_cu_73b4f667_37034cuda3std3__45__cpo5beginE,@object
	.size		_ZN39_INTERNAL_36e0b32c_4_k_cu_73b4f667_37034cuda3std3__45__cpo5beginE,(_ZN39_INTERNAL_36e0b32c_4_k_cu_73b4f667_37034cuda3std3__441_GLOBAL__N__36e0b32c_4_k_cu_73b4f667_37036ignoreE - _ZN39_INTERNAL_36e0b32c_4_k_cu_73b4f667_37034cuda3std3__45__cpo5beginE)
_ZN39_INTERNAL_36e0b32c_4_k_cu_73b4f667_37034cuda3std3__45__cpo5beginE:
	.zero		1
	.type		_ZN39_INTERNAL_36e0b32c_4_k_cu_73b4f667_37034cuda3std3__441_GLOBAL__N__36e0b32c_4_k_cu_73b4f667_37036ignoreE,@object
	.size		_ZN39_INTERNAL_36e0b32c_4_k_cu_73b4f667_37034cuda3std3__441_GLOBAL__N__36e0b32c_4_k_cu_73b4f667_37036ignoreE,(_ZN39_INTERNAL_36e0b32c_4_k_cu_73b4f667_37034cute7productE - _ZN39_INTERNAL_36e0b32c_4_k_cu_73b4f667_37034cuda3std3__441_GLOBAL__N__36e0b32c_4_k_cu_73b4f667_37036ignoreE)
_ZN39_INTERNAL_36e0b32c_4_k_cu_73b4f667_37034cuda3std3__441_GLOBAL__N__36e0b32c_4_k_cu_73b4f667_37036ignoreE:
	.zero		1
	.type		_ZN39_INTERNAL_36e0b32c_4_k_cu_73b4f667_37034cute7productE,@object
	.size		_ZN39_INTERNAL_36e0b32c_4_k_cu_73b4f667_37034cute7productE,(_ZN39_INTERNAL_36e0b32c_4_k_cu_73b4f667_37034cuda3std3__45__cpo3endE - _ZN39_INTERNAL_36e0b32c_4_k_cu_73b4f667_37034cute7productE)
_ZN39_INTERNAL_36e0b32c_4_k_cu_73b4f667_37034cute7productE:
	.zero		1
	.type		_ZN39_INTERNAL_36e0b32c_4_k_cu_73b4f667_37034cuda3std3__45__cpo3endE,@object
	.size		_ZN39_INTERNAL_36e0b32c_4_k_cu_73b4f667_37034cuda3std3__45__cpo3endE,(_ZN39_INTERNAL_36e0b32c_4_k_cu_73b4f667_37034cuda3std3__419piecewise_constructE - _ZN39_INTERNAL_36e0b32c_4_k_cu_73b4f667_37034cuda3std3__45__cpo3endE)
_ZN39_INTERNAL_36e0b32c_4_k_cu_73b4f667_37034cuda3std3__45__cpo3endE:
	.zero		1
	.type		_ZN39_INTERNAL_36e0b32c_4_k_cu_73b4f667_37034cuda3std3__419piecewise_constructE,@object
	.size		_ZN39_INTERNAL_36e0b32c_4_k_cu_73b4f667_37034cuda3std3__419piecewise_constructE,(_ZN39_INTERNAL_36e0b32c_4_k_cu_73b4f667_37034cuda3std3__45__cpo4cendE - _ZN39_INTERNAL_36e0b32c_4_k_cu_73b4f667_37034cuda3std3__419piecewise_constructE)
_ZN39_INTERNAL_36e0b32c_4_k_cu_73b4f667_37034cuda3std3__419piecewise_constructE:
	.zero		1
	.type		_ZN39_INTERNAL_36e0b32c_4_k_cu_73b4f667_37034cuda3std3__45__cpo4cendE,@object
	.size		_ZN39_INTERNAL_36e0b32c_4_k_cu_73b4f667_37034cuda3std3__45__cpo4cendE,(_ZN39_INTERNAL_36e0b32c_4_k_cu_73b4f667_37034cuda3std6ranges3__45__cpo4swapE - _ZN39_INTERNAL_36e0b32c_4_k_cu_73b4f667_37034cuda3std3__45__cpo4cendE)
_ZN39_INTERNAL_36e0b32c_4_k_cu_73b4f667_37034cuda3std3__45__cpo4cendE:
	.zero		1
	.type		_ZN39_INTERNAL_36e0b32c_4_k_cu_73b4f667_37034cuda3std6ranges3__45__cpo4swapE,@object
	.size		_ZN39_INTERNAL_36e0b32c_4_k_cu_73b4f667_37034cuda3std6ranges3__45__cpo4swapE,(.L_10 - _ZN39_INTERNAL_36e0b32c_4_k_cu_73b4f667_37034cuda3std6ranges3__45__cpo4swapE)
_ZN39_INTERNAL_36e0b32c_4_k_cu_73b4f667_37034cuda3std6ranges3__45__cpo4swapE:
	.zero		1
.L_10:


//--------------------- .nv.constant0._ZN7cutlass13device_kernelINS_4conv6kernel13ConvUniversalINS1_16ConvProblemShapeILNS1_8OperatorE1ELi2EEENS1_10collective14CollectiveConvINS1_47MainloopSm100TmaUmmaWarpSpecializedImplicitGemmILS5_1ELi17ELi2ELi1ELi2EN4cute5tupleIJNSA_1CILi1EEESD_SD_EEEEENSB_IJNSC_ILi64EEENSC_ILi128EEENSB_IJNSC_ILi32EEEEEEEEENS_10bfloat16_tESL_NSA_8TiledMMAINSA_8MMA_AtomIJNSA_20SM100_MMA_F16BF16_SSISL_SL_fLi64ELi128ELNSA_4UMMA5MajorE0ELSQ_1ELNSP_7ScaleInE0ELSR_0EEEEEENSA_6LayoutISE_NSB_IJNSC_ILi0EEESV_SV_EEEEENSB_IJNSA_10UnderscoreESY_SY_EEEEENS7_6detail27Sm100ImplicitGemmTileTraitsINSA_20SM90_TMA_LOAD_IM2COLENSA_14ComposedLayoutINSA_7SwizzleILi2ELi4ELi3EEENSA_18smem_ptr_flag_bitsILi16EEENSU_INSB_IJNSC_ILi8EEESI_EEENSB_IJSI_SD_EEEEEEEvEENS12_INSA_13SM90_TMA_LOADENS14_INS15_ILi3ELi4ELi3EEES18_NSU_INSB_IJSG_S19_EEENSB_IJSD_SG_EEEEEEEvEEEENS_8epilogue10collective18CollectiveEpilogueINS1N_23Sm100TmaWarpSpecializedILi4ELi2ELi16ELb1ELb0EEEJSK_NSB_IJNSU_ISG_SD_EENSU_ISI_SD_EEEEESL_NSB_IJNSB_IJlllEEESD_SV_EEESL_S1W_NS1N_6fusion15FusionCallbacksIS1R_NS1X_17LinearCombinationISL_fSL_fLNS_15FloatRoundStyleE2EEESK_S1U_JEEENSA_5SM1004TMEM4LOAD26SM100_TMEM_LOAD_16dp256b4xES13_S1D_NSA_17SM75_U32x4_LDSM_NENSA_21SM90_TMA_STORE_IM2COLES1D_NSA_17SM90_U32x4_STSM_NENSA_39AutoVectorizingCopyWithAssumedAlignmentILi128EEEEEEvvEEEEvNT_6ParamsE --------------------------
	.section	.nv.constant0._ZN7cutlass13device_kernelINS_4conv6kernel13ConvUniversalINS1_16ConvProblemShapeILNS1_8OperatorE1ELi2EEENS1_10collective14CollectiveConvINS1_47MainloopSm100TmaUmmaWarpSpecializedImplicitGemmILS5_1ELi17ELi2ELi1ELi2EN4cute5tupleIJNSA_1CILi1EEESD_SD_EEEEENSB_IJNSC_ILi64EEENSC_ILi128EEENSB_IJNSC_ILi32EEEEEEEEENS_10bfloat16_tESL_NSA_8TiledMMAINSA_8MMA_AtomIJNSA_20SM100_MMA_F16BF16_SSISL_SL_fLi64ELi128ELNSA_4UMMA5MajorE0ELSQ_1ELNSP_7ScaleInE0ELSR_0EEEEEENSA_6LayoutISE_NSB_IJNSC_ILi0EEESV_SV_EEEEENSB_IJNSA_10UnderscoreESY_SY_EEEEENS7_6detail27Sm100ImplicitGemmTileTraitsINSA_20SM90_TMA_LOAD_IM2COLENSA_14ComposedLayoutINSA_7SwizzleILi2ELi4ELi3EEENSA_18smem_ptr_flag_bitsILi16EEENSU_INSB_IJNSC_ILi8EEESI_EEENSB_IJSI_SD_EEEEEEEvEENS12_INSA_13SM90_TMA_LOADENS14_INS15_ILi3ELi4ELi3EEES18_NSU_INSB_IJSG_S19_EEENSB_IJSD_SG_EEEEEEEvEEEENS_8epilogue10collective18CollectiveEpilogueINS1N_23Sm100TmaWarpSpecializedILi4ELi2ELi16ELb1ELb0EEEJSK_NSB_IJNSU_ISG_SD_EENSU_ISI_SD_EEEEESL_NSB_IJNSB_IJlllEEESD_SV_EEESL_S1W_NS1N_6fusion15FusionCallbacksIS1R_NS1X_17LinearCombinationISL_fSL_fLNS_15FloatRoundStyleE2EEESK_S1U_JEEENSA_5SM1004TMEM4LOAD26SM100_TMEM_LOAD_16dp256b4xES13_S1D_NSA_17SM75_U32x4_LDSM_NENSA_21SM90_TMA_STORE_IM2COLES1D_NSA_17SM90_U32x4_STSM_NENSA_39AutoVectorizingCopyWithAssumedAlignmentILi128EEEEEEvvEEEEvNT_6ParamsE,"a",@progbits
	.sectionflags	@""
	.align	4
.nv.constant0._ZN7cutlass13device_kernelINS_4conv6kernel13ConvUniversalINS1_16ConvProblemShapeILNS1_8OperatorE1ELi2EEENS1_10collective14CollectiveConvINS1_47MainloopSm100TmaUmmaWarpSpecializedImplicitGemmILS5_1ELi17ELi2ELi1ELi2EN4cute5tupleIJNSA_1CILi1EEESD_SD_EEEEENSB_IJNSC_ILi64EEENSC_ILi128EEENSB_IJNSC_ILi32EEEEEEEEENS_10bfloat16_tESL_NSA_8TiledMMAINSA_8MMA_AtomIJNSA_20SM100_MMA_F16BF16_SSISL_SL_fLi64ELi128ELNSA_4UMMA5MajorE0ELSQ_1ELNSP_7ScaleInE0ELSR_0EEEEEENSA_6LayoutISE_NSB_IJNSC_ILi0EEESV_SV_EEEEENSB_IJNSA_10UnderscoreESY_SY_EEEEENS7_6detail27Sm100ImplicitGemmTileTraitsINSA_20SM90_TMA_LOAD_IM2COLENSA_14ComposedLayoutINSA_7SwizzleILi2ELi4ELi3EEENSA_18smem_ptr_flag_bitsILi16EEENSU_INSB_IJNSC_ILi8EEESI_EEENSB_IJSI_SD_EEEEEEEvEENS12_INSA_13SM90_TMA_LOADENS14_INS15_ILi3ELi4ELi3EEES18_NSU_INSB_IJSG_S19_EEENSB_IJSD_SG_EEEEEEEvEEEENS_8epilogue10collective18CollectiveEpilogueINS1N_23Sm100TmaWarpSpecializedILi4ELi2ELi16ELb1ELb0EEEJSK_NSB_IJNSU_ISG_SD_EENSU_ISI_SD_EEEEESL_NSB_IJNSB_IJlllEEESD_SV_EEESL_S1W_NS1N_6fusion15FusionCallbacksIS1R_NS1X_17LinearCombinationISL_fSL_fLNS_15FloatRoundStyleE2EEESK_S1U_JEEENSA_5SM1004TMEM4LOAD26SM100_TMEM_LOAD_16dp256b4xES13_S1D_NSA_17SM75_U32x4_LDSM_NENSA_21SM90_TMA_STORE_IM2COLES1D_NSA_17SM90_U32x4_STSM_NENSA_39AutoVectorizingCopyWithAssumedAlignmentILi128EEEEEEvvEEEEvNT_6ParamsE:
	.zero		2944


//--------------------- SYMBOLS --------------------------

	.type		.nv.reservedSmem.offset0,@object
	.size		.nv.reservedSmem.offset0,0x4
	.type		.nv.reservedSmem.cap,@object
	.size		.nv.reservedSmem.cap,0x4
	.type		__assertfail,@function
